def matmul_kernel(
    a_ptr,
    b_ptr,
    c_ptr,
    M,
    N,
    K,
    stride_am,
    stride_ak,
    stride_bk,
    stride_bn,
    stride_cm,
    stride_cn,
    BLOCK_M: tl.constexpr,
    BLOCK_N: tl.constexpr,
    BLOCK_K: tl.constexpr,
    GROUP_M: tl.constexpr,
):
    pid = tl.program_id(axis=0)
    num_pid_m = tl.cdiv(M, BLOCK_M)
    num_pid_n = tl.cdiv(N, BLOCK_N)
    num_pid_in_group = GROUP_M * num_pid_n
    group_id = pid // num_pid_in_group
    first_pid_m = group_id * GROUP_M
    group_size_m = min(num_pid_m - first_pid_m, GROUP_M)
    pid_m = first_pid_m + ((pid % num_pid_in_group) % group_size_m)
    pid_n = (pid % num_pid_in_group) // group_size_m

    offs_am = (pid_m * BLOCK_M + tl.arange(0, BLOCK_M)) % M
    offs_bn = (pid_n * BLOCK_N + tl.arange(0, BLOCK_N)) % N
    offs_k = tl.arange(0, BLOCK_K)
    a_ptrs = a_ptr + offs_am[:, None] * stride_am + offs_k[None, :] * stride_ak
    b_ptrs = b_ptr + offs_k[:, None] * stride_bk + offs_bn[None, :] * stride_bn

    acc = tl.zeros((BLOCK_M, BLOCK_N), dtype=tl.float32)
    for kk in range(0, tl.cdiv(K, BLOCK_K)):
        a = tl.load(a_ptrs, mask=offs_k[None, :] < K - kk * BLOCK_K, other=0.0)
        b = tl.load(b_ptrs, mask=offs_k[:, None] < K - kk * BLOCK_K, other=0.0)
        acc = tl.dot(a, b, acc)
        a_ptrs += BLOCK_K * stride_ak
        b_ptrs += BLOCK_K * stride_bk

    c = acc.to(c_ptr.dtype.element_ty)
    offs_cm = pid_m * BLOCK_M + tl.arange(0, BLOCK_M)
    offs_cn = pid_n * BLOCK_N + tl.arange(0, BLOCK_N)
    c_ptrs = c_ptr + offs_cm[:, None] * stride_cm + offs_cn[None, :] * stride_cn
    mask = (offs_cm[:, None] < M) & (offs_cn[None, :] < N)
    tl.store(c_ptrs, c, mask=mask)

# config = {"BLOCK_K": 64, "BLOCK_M": 128, "BLOCK_N": 128, "GROUP_M": 8, "arch": "sm_90", "dtype": "fp32", "num_ctas": 1, "num_stages": 3, "num_warps": 8}
# arch = sm_90


// ===== COMPILED SASS (sm_90a) =====

	.target	sm_90a

	.elftype	@"ET_EXEC"


//--------------------- .note.nv.tkinfo           --------------------------
	.section	.note.nv.tkinfo,"",@"SHT_NOTE"
	.sectionflags	@"SHF_NOTE_NV_TKINFO"
	.tkinfo
        /*0018*/ 	.word	0x00000002
        /*0030*/ 	.string	""
        /*0030*/ 	.string	"ptxas"
        /*0030*/ 	.string	"Cuda compilation tools, release 13.0, V13.0.88"
        /*0030*/ 	.string	"Build cuda_13.0.r13.0/compiler.36424714_0"
        /*0030*/ 	.string	"-v  -suppress-debug-info  -lineinfo  -arch sm_90a "



//--------------------- .note.nv.cuinfo           --------------------------
	.section	.note.nv.cuinfo,"",@"SHT_NOTE"
	.sectionflags	@"SHF_NOTE_NV_CUINFO"
        /*0018*/ 	.short	0x0002
        /*001a*/ 	.short	0x005a
        /*001c*/ 	.short	0x0082
	.zero		2


//--------------------- .nv.info                  --------------------------
	.section	.nv.info,"",@"SHT_CUDA_INFO"
	.align	4


	//----- nvinfo : EIATTR_REGCOUNT
	.align		4
        /*0000*/ 	.byte	0x04, 0x2f
        /*0002*/ 	.short	(.L_1 - .L_0)
	.align		4
.L_0:
        /*0004*/ 	.word	index@(matmul_kernel)
        /*0008*/ 	.word	0x000000ff


	//----- nvinfo : EIATTR_FRAME_SIZE
	.align		4
.L_1:
        /*000c*/ 	.byte	0x04, 0x11
        /*000e*/ 	.short	(.L_3 - .L_2)
	.align		4
.L_2:
        /*0010*/ 	.word	index@(matmul_kernel)
        /*0014*/ 	.word	0x00000000


	//----- nvinfo : EIATTR_MIN_STACK_SIZE
	.align		4
.L_3:
        /*0018*/ 	.byte	0x04, 0x12
        /*001a*/ 	.short	(.L_5 - .L_4)
	.align		4
.L_4:
        /*001c*/ 	.word	index@(matmul_kernel)
        /*0020*/ 	.word	0x00000000
.L_5:


//--------------------- .nv.compat                --------------------------
	.section	.nv.compat,"",@"SHT_CUDA_COMPAT_INFO"
	.align	4
        /*0000*/ 	.byte	0x02, 0x09, 0x01, 0x00, 0x02, 0x02, 0x04, 0x00, 0x02, 0x05, 0x05, 0x00, 0x03, 0x07, 0x01, 0x01
        /*0010*/ 	.byte	0x02, 0x03, 0x00, 0x00, 0x02, 0x06, 0x01, 0x00, 0x04, 0x0b, 0x08, 0x00, 0x00, 0x00, 0x00, 0x00
        /*0020*/ 	.byte	0x00, 0x00, 0x00, 0x00


//--------------------- .nv.info.matmul_kernel    --------------------------
	.section	.nv.info.matmul_kernel,"",@"SHT_CUDA_INFO"
	.sectionflags	@""
	.align	4


	//----- nvinfo : EIATTR_CUDA_API_VERSION
	.align		4
        /*0000*/ 	.byte	0x04, 0x37
        /*0002*/ 	.short	(.L_7 - .L_6)
.L_6:
        /*0004*/ 	.word	0x00000082


	//----- nvinfo : EIATTR_KPARAM_INFO
	.align		4
.L_7:
        /*0008*/ 	.byte	0x04, 0x17
        /*000a*/ 	.short	(.L_9 - .L_8)
.L_8:
        /*000c*/ 	.word	0x00000000
        /*0010*/ 	.short	0x000d
        /*0012*/ 	.short	0x0048
        /*0014*/ 	.byte	0x00, 0xf4, 0x21, 0x00


	//----- nvinfo : EIATTR_KPARAM_INFO
	.align		4
.L_9:
        /*0018*/ 	.byte	0x04, 0x17
        /*001a*/ 	.short	(.L_11 - .L_10)
.L_10:
        /*001c*/ 	.word	0x00000000
        /*0020*/ 	.short	0x000c
        /*0022*/ 	.short	0x0040
        /*0024*/ 	.byte	0x00, 0xf4, 0x21, 0x00


	//----- nvinfo : EIATTR_KPARAM_INFO
	.align		4
.L_11:
        /*0028*/ 	.byte	0x04, 0x17
        /*002a*/ 	.short	(.L_13 - .L_12)
.L_12:
        /*002c*/ 	.word	0x00000000
        /*0030*/ 	.short	0x000b
        /*0032*/ 	.short	0x0038
        /*0034*/ 	.byte	0x00, 0xf0, 0x11, 0x00


	//----- nvinfo : EIATTR_KPARAM_INFO
	.align		4
.L_13:
        /*0038*/ 	.byte	0x04, 0x17
        /*003a*/ 	.short	(.L_15 - .L_14)
.L_14:
        /*003c*/ 	.word	0x00000000
        /*0040*/ 	.short	0x000a
        /*0042*/ 	.short	0x0034
        /*0044*/ 	.byte	0x00, 0xf0, 0x11, 0x00


	//----- nvinfo : EIATTR_KPARAM_INFO
	.align		4
.L_15:
        /*0048*/ 	.byte	0x04, 0x17
        /*004a*/ 	.short	(.L_17 - .L_16)
.L_16:
        /*004c*/ 	.word	0x00000000
        /*0050*/ 	.short	0x0009
        /*0052*/ 	.short	0x0030
        /*0054*/ 	.byte	0x00, 0xf0, 0x11, 0x00


	//----- nvinfo : EIATTR_KPARAM_INFO
	.align		4
.L_17:
        /*0058*/ 	.byte	0x04, 0x17
        /*005a*/ 	.short	(.L_19 - .L_18)
.L_18:
        /*005c*/ 	.word	0x00000000
        /*0060*/ 	.short	0x0008
        /*0062*/ 	.short	0x002c
        /*0064*/ 	.byte	0x00, 0xf0, 0x11, 0x00


	//----- nvinfo : EIATTR_KPARAM_INFO
	.align		4
.L_19:
        /*0068*/ 	.byte	0x04, 0x17
        /*006a*/ 	.short	(.L_21 - .L_20)
.L_20:
        /*006c*/ 	.word	0x00000000
        /*0070*/ 	.short	0x0007
        /*0072*/ 	.short	0x0028
        /*0074*/ 	.byte	0x00, 0xf0, 0x11, 0x00


	//----- nvinfo : EIATTR_KPARAM_INFO
	.align		4
.L_21:
        /*0078*/ 	.byte	0x04, 0x17
        /*007a*/ 	.short	(.L_23 - .L_22)
.L_22:
        /*007c*/ 	.word	0x00000000
        /*0080*/ 	.short	0x0006
        /*0082*/ 	.short	0x0024
        /*0084*/ 	.byte	0x00, 0xf0, 0x11, 0x00


	//----- nvinfo : EIATTR_KPARAM_INFO
	.align		4
.L_23:
        /*0088*/ 	.byte	0x04, 0x17
        /*008a*/ 	.short	(.L_25 - .L_24)
.L_24:
        /*008c*/ 	.word	0x00000000
        /*0090*/ 	.short	0x0005
        /*0092*/ 	.short	0x0020
        /*0094*/ 	.byte	0x00, 0xf0, 0x11, 0x00


	//----- nvinfo : EIATTR_KPARAM_INFO
	.align		4
.L_25:
        /*0098*/ 	.byte	0x04, 0x17
        /*009a*/ 	.short	(.L_27 - .L_26)
.L_26:
        /*009c*/ 	.word	0x00000000
        /*00a0*/ 	.short	0x0004
        /*00a2*/ 	.short	0x001c
        /*00a4*/ 	.byte	0x00, 0xf0, 0x11, 0x00


	//----- nvinfo : EIATTR_KPARAM_INFO
	.align		4
.L_27:
        /*00a8*/ 	.byte	0x04, 0x17
        /*00aa*/ 	.short	(.L_29 - .L_28)
.L_28:
        /*00ac*/ 	.word	0x00000000
        /*00b0*/ 	.short	0x0003
        /*00b2*/ 	.short	0x0018
        /*00b4*/ 	.byte	0x00, 0xf0, 0x11, 0x00


	//----- nvinfo : EIATTR_KPARAM_INFO
	.align		4
.L_29:
        /*00b8*/ 	.byte	0x04, 0x17
        /*00ba*/ 	.short	(.L_31 - .L_30)
.L_30:
        /*00bc*/ 	.word	0x00000000
        /*00c0*/ 	.short	0x0002
        /*00c2*/ 	.short	0x0010
        /*00c4*/ 	.byte	0x00, 0xf4, 0x21, 0x00


	//----- nvinfo : EIATTR_KPARAM_INFO
	.align		4
.L_31:
        /*00c8*/ 	.byte	0x04, 0x17
        /*00ca*/ 	.short	(.L_33 - .L_32)
.L_32:
        /*00cc*/ 	.word	0x00000000
        /*00d0*/ 	.short	0x0001
        /*00d2*/ 	.short	0x0008
        /*00d4*/ 	.byte	0x00, 0xf4, 0x21, 0x00


	//----- nvinfo : EIATTR_KPARAM_INFO
	.align		4
.L_33:
        /*00d8*/ 	.byte	0x04, 0x17
        /*00da*/ 	.short	(.L_35 - .L_34)
.L_34:
        /*00dc*/ 	.word	0x00000000
        /*00e0*/ 	.short	0x0000
        /*00e2*/ 	.short	0x0000
        /*00e4*/ 	.byte	0x00, 0xf4, 0x21, 0x00


	//----- nvinfo : EIATTR_SPARSE_MMA_MASK
	.align		4
.L_35:
        /*00e8*/ 	.byte	0x03, 0x50
        /*00ea*/ 	.short	0x0000


	//----- nvinfo : EIATTR_MAXREG_COUNT
	.align		4
        /*00ec*/ 	.byte	0x03, 0x1b
        /*00ee*/ 	.short	0x00ff


	//----- nvinfo : EIATTR_NUM_BARRIERS
	.align		4
        /*00f0*/ 	.byte	0x02, 0x4c
        /*00f2*/ 	.byte	0x01
	.zero		1


	//----- nvinfo : EIATTR_MERCURY_ISA_VERSION
	.align		4
        /*00f4*/ 	.byte	0x03, 0x5f
        /*00f6*/ 	.short	0x0101


	//----- nvinfo : EIATTR_EXIT_INSTR_OFFSETS
	.align		4
        /*00f8*/ 	.byte	0x04, 0x1c
        /*00fa*/ 	.short	(.L_37 - .L_36)


	//   ....[0]....
.L_36:
        /*00fc*/ 	.word	0x000098f0


	//   ....[1]....
        /*0100*/ 	.word	0x00009910


	//----- nvinfo : EIATTR_REQNTID
	.align		4
.L_37:
        /*0104*/ 	.byte	0x04, 0x10
        /*0106*/ 	.short	(.L_39 - .L_38)
.L_38:
        /*0108*/ 	.word	0x00000100
        /*010c*/ 	.word	0x00000001
        /*0110*/ 	.word	0x00000001


	//----- nvinfo : EIATTR_CBANK_PARAM_SIZE
	.align		4
.L_39:
        /*0114*/ 	.byte	0x03, 0x19
        /*0116*/ 	.short	0x0050


	//----- nvinfo : EIATTR_PARAM_CBANK
	.align		4
        /*0118*/ 	.byte	0x04, 0x0a
        /*011a*/ 	.short	(.L_41 - .L_40)
	.align		4
.L_40:
        /*011c*/ 	.word	index@(.nv.constant0.matmul_kernel)
        /*0120*/ 	.short	0x0210
        /*0122*/ 	.short	0x0050


	//----- nvinfo : EIATTR_SW_WAR
	.align		4
.L_41:
        /*0124*/ 	.byte	0x04, 0x36
        /*0126*/ 	.short	(.L_43 - .L_42)
.L_42:
        /*0128*/ 	.word	0x00000008
.L_43:


//--------------------- .nv.callgraph             --------------------------
	.section	.nv.callgraph,"",@"SHT_CUDA_CALLGRAPH"
	.align	4
	.sectionentsize	8
	.align		4
        /*0000*/ 	.word	0x00000000
	.align		4
        /*0004*/ 	.word	0xffffffff
	.align		4
        /*0008*/ 	.word	0x00000000
	.align		4
        /*000c*/ 	.word	0xfffffffe
	.align		4
        /*0010*/ 	.word	0x00000000
	.align		4
        /*0014*/ 	.word	0xfffffffd
	.align		4
        /*0018*/ 	.word	0x00000000
	.align		4
        /*001c*/ 	.word	0xfffffffc


//--------------------- .text.matmul_kernel       --------------------------
	.section	.text.matmul_kernel,"ax",@progbits
	.align	128
        .global         matmul_kernel
        .type           matmul_kernel,@function
        .size           matmul_kernel,(.L_x_3 - matmul_kernel)
        .other          matmul_kernel,@"STO_CUDA_ENTRY STV_DEFAULT"
matmul_kernel:
.text.matmul_kernel:
[----:B------:R-:W-:Y:S08]  /*0000*/  LDC R1, c[0x0][0x28] ;  /* 0x00000a00ff017b82 */ /* 0x000ff00000000800 */
[----:B------:R-:W1:Y:S01]  /*0010*/  LDC.64 R156, c[0x0][0x228] ;  /* 0x00008a00ff9c7b82 */ /* 0x000e620000000a00 */
[----:B------:R-:W2:Y:S01]  /*0020*/  S2R R5, SR_CTAID.X ;  /* 0x0000000000057919 */ /* 0x000ea20000002500 */
[----:B------:R-:W-:Y:S01]  /*0030*/  ULDC.64 UR10, c[0x0][0x218] ;  /* 0x00008600000a7ab9 */ /* 0x000fe20000000a00 */
[----:B------:R-:W-:Y:S01]  /*0040*/  ULDC.64 UR8, c[0x0][0x210] ;  /* 0x0000840000087ab9 */ /* 0x000fe20000000a00 */
[----:B------:R-:W-:Y:S01]  /*0050*/  ULDC UR5, c[0x0][0x240] ;  /* 0x0000900000057ab9 */ /* 0x000fe20000000800 */
[----:B------:R-:W3:Y:S01]  /*0060*/  S2R R208, SR_TID.X ;  /* 0x0000000000d07919 */ /* 0x000ee20000002100 */
[----:B------:R-:W-:Y:S01]  /*0070*/  UMOV UR7, 0x400 ;  /* 0x0000040000077882 */ /* 0x000fe20000000000 */
[----:B------:R-:W-:Y:S01]  /*0080*/  ULDC.64 UR14, c[0x0][0x208] ;  /* 0x00008200000e7ab9 */ /* 0x000fe20000000a00 */
[----:B------:R-:W4:Y:S08]  /*0090*/  LDC.64 R118, c[0x0][0x238] ;  /* 0x00008e00ff767b82 */ /* 0x000f300000000a00 */
[----:B------:R-:W5:Y:S01]  /*00a0*/  LDC.64 R150, c[0x0][0x230] ;  /* 0x00008c00ff967b82 */ /* 0x000f620000000a00 */
[----:B-1----:R-:W-:-:S07]  /*00b0*/  VIADD R0, R157, 0x7f ;  /* 0x0000007f9d007836 */ /* 0x002fce0000000000 */
[----:B------:R-:W1:Y:S01]  /*00c0*/  S2UR UR4, SR_CgaCtaId ;  /* 0x00000000000479c3 */ /* 0x000e620000008800 */
[----:B------:R-:W-:-:S04]  /*00d0*/  SHF.R.S32.HI R3, RZ, 0x1f, R0 ;  /* 0x0000001fff037819 */ /* 0x000fc80000011400 */
[----:B------:R-:W-:Y:S02]  /*00e0*/  LEA.HI R3, R3, R0, RZ, 0x7 ;  /* 0x0000000003037211 */ /* 0x000fe400078f38ff */
[----:B--2---:R-:W-:Y:S02]  /*00f0*/  IABS R8, R5 ;  /* 0x0000000500087213 */ /* 0x004fe40000000000 */
[----:B------:R-:W-:Y:S02]  /*0100*/  SHF.R.S32.HI R3, RZ, 0x7, R3 ;  /* 0x00000007ff037819 */ /* 0x000fe40000011403 */
[----:B---3--:R-:W-:Y:S01]  /*0110*/  SHF.R.U32.HI R13, RZ, 0x6, R208 ;  /* 0x00000006ff0d7819 */ /* 0x008fe200000116d0 */
[----:B-----5:R-:W-:Y:S01]  /*0120*/  VIADD R210, R150, 0xffffffc0 ;  /* 0xffffffc096d27836 */ /* 0x020fe20000000000 */
[----:B------:R-:W-:Y:S01]  /*0130*/  LOP3.LUT R194, R208, 0x7f, RZ, 0xc0, !PT ;  /* 0x0000007fd0c27812 */ /* 0x000fe200078ec0ff */
[----:B------:R-:W-:Y:S01]  /*0140*/  IMAD.SHL.U32 R4, R3, 0x8, RZ ;  /* 0x0000000803047824 */ /* 0x000fe200078e00ff */
[----:B------:R-:W-:-:S02]  /*0150*/  SGXT.U32 R13, R13, 0x2 ;  /* 0x000000020d0d781a */ /* 0x000fc40000000000 */
[----:B------:R-:W-:Y:S02]  /*0160*/  LOP3.LUT R251, R208, 0x3f, RZ, 0xc0, !PT ;  /* 0x0000003fd0fb7812 */ /* 0x000fe400078ec0ff */
[-C--:B------:R-:W-:Y:S02]  /*0170*/  IABS R7, R4.reuse ;  /* 0x0000000400077213 */ /* 0x080fe40000000000 */
[----:B------:R-:W-:Y:S01]  /*0180*/  IABS R10, R4 ;  /* 0x00000004000a7213 */ /* 0x000fe20000000000 */
[----:B-1----:R-:W-:Y:S01]  /*0190*/  ULEA UR7, UR4, UR7, 0x18 ;  /* 0x0000000704077291 */ /* 0x002fe2000f8ec03f */
[----:B------:R-:W1:Y:S08]  /*01a0*/  I2F.RP R0, R7 ;  /* 0x0000000700007306 */ /* 0x000e700000209400 */
[----:B-1----:R-:W1:Y:S02]  /*01b0*/  MUFU.RCP R0, R0 ;  /* 0x0000000000007308 */ /* 0x002e640000001000 */
[----:B-1----:R-:W-:-:S02]  /*01c0*/  VIADD R2, R0, 0xffffffe ;  /* 0x0ffffffe00027836 */ /* 0x002fc40000000000 */
[----:B------:R-:W-:Y:S01]  /*01d0*/  IMAD.MOV R0, RZ, RZ, -R10 ;  /* 0x000000ffff007224 */ /* 0x000fe200078e0a0a */
[----:B------:R-:W-:-:S03]  /*01e0*/  IABS R10, R156 ;  /* 0x0000009c000a7213 */ /* 0x000fc60000000000 */
[----:B------:R1:W2:Y:S02]  /*01f0*/  F2I.FTZ.U32.TRUNC.NTZ R3, R2 ;  /* 0x0000000200037305 */ /* 0x0002a4000021f000 */
[----:B-1----:R-:W-:Y:S02]  /*0200*/  IMAD.MOV.U32 R2, RZ, RZ, RZ ;  /* 0x000000ffff027224 */ /* 0x002fe400078e00ff */
[----:B--2---:R-:W-:-:S04]  /*0210*/  IMAD.MOV R6, RZ, RZ, -R3 ;  /* 0x000000ffff067224 */ /* 0x004fc800078e0a03 */
[----:B------:R-:W-:Y:S02]  /*0220*/  IMAD R9, R6, R7, RZ ;  /* 0x0000000706097224 */ /* 0x000fe400078e02ff */
[----:B------:R-:W-:Y:S02]  /*0230*/  IMAD.MOV.U32 R6, RZ, RZ, R8 ;  /* 0x000000ffff067224 */ /* 0x000fe400078e0008 */
[----:B------:R-:W-:Y:S01]  /*0240*/  IMAD.HI.U32 R3, R3, R9, R2 ;  /* 0x0000000903037227 */ /* 0x000fe200078e0002 */
[----:B------:R-:W-:-:S05]  /*0250*/  IABS R9, R157 ;  /* 0x0000009d00097213 */ /* 0x000fca0000000000 */
[----:B------:R-:W-:-:S04]  /*0260*/  IMAD.HI.U32 R3, R3, R6, RZ ;  /* 0x0000000603037227 */ /* 0x000fc800078e00ff */
[----:B------:R-:W-:-:S05]  /*0270*/  IMAD R0, R3, R0, R6 ;  /* 0x0000000003007224 */ /* 0x000fca00078e0206 */
[----:B------:R-:W-:-:S13]  /*0280*/  ISETP.GT.U32.AND P1, PT, R7, R0, PT ;  /* 0x000000000700720c */ /* 0x000fda0003f24070 */
[----:B------:R-:W-:Y:S02]  /*0290*/  @!P1 IMAD.IADD R0, R0, 0x1, -R7 ;  /* 0x0000000100009824 */ /* 0x000fe400078e0a07 */
[----:B------:R-:W-:Y:S01]  /*02a0*/  @!P1 VIADD R3, R3, 0x1 ;  /* 0x0000000103039836 */ /* 0x000fe20000000000 */
[----:B------:R-:W-:Y:S02]  /*02b0*/  ISETP.NE.AND P1, PT, R4, RZ, PT ;  /* 0x000000ff0400720c */ /* 0x000fe40003f25270 */
[----:B------:R-:W-:Y:S02]  /*02c0*/  ISETP.GE.U32.AND P0, PT, R0, R7, PT ;  /* 0x000000070000720c */ /* 0x000fe40003f06070 */
[----:B------:R-:W-:-:S04]  /*02d0*/  LOP3.LUT R0, R5, R4, RZ, 0x3c, !PT ;  /* 0x0000000405007212 */ /* 0x000fc800078e3cff */
[----:B------:R-:W-:Y:S01]  /*02e0*/  ISETP.GE.AND P2, PT, R0, RZ, PT ;  /* 0x000000ff0000720c */ /* 0x000fe20003f46270 */
[----:B------:R-:W-:-:S06]  /*02f0*/  VIADD R0, R156, 0x7f ;  /* 0x0000007f9c007836 */ /* 0x000fcc0000000000 */
[----:B------:R-:W-:-:S04]  /*0300*/  @P0 VIADD R3, R3, 0x1 ;  /* 0x0000000103030836 */ /* 0x000fc80000000000 */
[----:B------:R-:W-:Y:S01]  /*0310*/  IMAD.MOV.U32 R2, RZ, RZ, R3 ;  /* 0x000000ffff027224 */ /* 0x000fe200078e0003 */
[----:B------:R-:W-:-:S03]  /*0320*/  SHF.R.S32.HI R3, RZ, 0x1f, R0 ;  /* 0x0000001fff037819 */ /* 0x000fc60000011400 */
[----:B------:R-:W-:Y:S01]  /*0330*/  @!P2 IMAD.MOV R2, RZ, RZ, -R2 ;  /* 0x000000ffff02a224 */ /* 0x000fe200078e0a02 */
[----:B------:R-:W-:Y:S02]  /*0340*/  @!P1 LOP3.LUT R2, RZ, R4, RZ, 0x33, !PT ;  /* 0x00000004ff029212 */ /* 0x000fe400078e33ff */
[----:B------:R-:W-:-:S03]  /*0350*/  LEA.HI R3, R3, R0, RZ, 0x7 ;  /* 0x0000000003037211 */ /* 0x000fc600078f38ff */
[----:B------:R-:W-:Y:S02]  /*0360*/  IMAD.SHL.U32 R20, R2, 0x8, RZ ;  /* 0x0000000802147824 */ /* 0x000fe400078e00ff */
[----:B------:R-:W-:-:S03]  /*0370*/  IMAD.MOV R2, RZ, RZ, -R2 ;  /* 0x000000ffff027224 */ /* 0x000fc600078e0a02 */
[----:B------:R-:W-:Y:S01]  /*0380*/  LEA.HI.SX32 R3, R3, -R20, 0x19 ;  /* 0x8000001403037211 */ /* 0x000fe200078fcaff */
[----:B------:R-:W-:Y:S02]  /*0390*/  IMAD R16, R4, R2, R5 ;  /* 0x0000000204107224 */ /* 0x000fe400078e0205 */
[----:B------:R-:W-:Y:S01]  /*03a0*/  IMAD.MOV.U32 R2, RZ, RZ, RZ ;  /* 0x000000ffff027224 */ /* 0x000fe200078e00ff */
[----:B------:R-:W-:Y:S02]  /*03b0*/  VIMNMX R15, R3, 0x8, PT ;  /* 0x00000008030f7848 */ /* 0x000fe40003fe0100 */
[----:B------:R-:W-:Y:S02]  /*03c0*/  IABS R4, R16 ;  /* 0x0000001000047213 */ /* 0x000fe40000000000 */
[----:B------:R-:W-:-:S04]  /*03d0*/  IABS R7, R15 ;  /* 0x0000000f00077213 */ /* 0x000fc80000000000 */
[----:B------:R-:W1:Y:S08]  /*03e0*/  I2F.RP R0, R7 ;  /* 0x0000000700007306 */ /* 0x000e700000209400 */
[----:B-1----:R-:W1:Y:S02]  /*03f0*/  MUFU.RCP R0, R0 ;  /* 0x0000000000007308 */ /* 0x002e640000001000 */
[----:B-1----:R-:W-:-:S06]  /*0400*/  VIADD R3, R0, 0xffffffe ;  /* 0x0ffffffe00037836 */ /* 0x002fcc0000000000 */
[----:B------:R-:W1:Y:S02]  /*0410*/  F2I.FTZ.U32.TRUNC.NTZ R3, R3 ;  /* 0x0000000300037305 */ /* 0x000e64000021f000 */
[----:B-1----:R-:W-:-:S04]  /*0420*/  IMAD.MOV R6, RZ, RZ, -R3 ;  /* 0x000000ffff067224 */ /* 0x002fc800078e0a03 */
[----:B------:R-:W-:Y:S01]  /*0430*/  IMAD R5, R6, R7, RZ ;  /* 0x0000000706057224 */ /* 0x000fe200078e02ff */
[----:B------:R-:W-:-:S03]  /*0440*/  IABS R6, R15 ;  /* 0x0000000f00067213 */ /* 0x000fc60000000000 */
[----:B------:R-:W-:Y:S02]  /*0450*/  IMAD.HI.U32 R2, R3, R5, R2 ;  /* 0x0000000503027227 */ /* 0x000fe400078e0002 */
[----:B------:R-:W1:Y:S02]  /*0460*/  I2F.RP R5, R9 ;  /* 0x0000000900057306 */ /* 0x000e640000209400 */
[----:B------:R-:W-:Y:S02]  /*0470*/  IMAD.MOV.U32 R3, RZ, RZ, R4 ;  /* 0x000000ffff037224 */ /* 0x000fe400078e0004 */
[----:B------:R-:W-:Y:S02]  /*0480*/  IMAD.MOV R0, RZ, RZ, -R6 ;  /* 0x000000ffff007224 */ /* 0x000fe400078e0a06 */
[----:B------:R-:W-:Y:S02]  /*0490*/  IMAD.HI.U32 R2, R2, R3, RZ ;  /* 0x0000000302027227 */ /* 0x000fe400078e00ff */
[----:B------:R-:W2:Y:S02]  /*04a0*/  I2F.RP R4, R10 ;  /* 0x0000000a00047306 */ /* 0x000ea40000209400 */
[----:B------:R-:W-:-:S02]  /*04b0*/  IMAD R0, R2, R0, R3 ;  /* 0x0000000002007224 */ /* 0x000fc400078e0203 */
[----:B------:R-:W-:-:S03]  /*04c0*/  IMAD.SHL.U32 R6, R194, 0x80, RZ ;  /* 0x00000080c2067824 */ /* 0x000fc600078e00ff */
[----:B------:R-:W-:Y:S01]  /*04d0*/  ISETP.GT.U32.AND P1, PT, R7, R0, PT ;  /* 0x000000000700720c */ /* 0x000fe20003f24070 */
[----:B-1----:R-:W1:Y:S08]  /*04e0*/  MUFU.RCP R5, R5 ;  /* 0x0000000500057308 */ /* 0x002e700000001000 */
[----:B--2---:R-:W2:Y:S04]  /*04f0*/  MUFU.RCP R4, R4 ;  /* 0x0000000400047308 */ /* 0x004ea80000001000 */
[----:B------:R-:W-:-:S02]  /*0500*/  @!P1 IMAD.IADD R0, R0, 0x1, -R7 ;  /* 0x0000000100009824 */ /* 0x000fc400078e0a07 */
[----:B------:R-:W-:Y:S01]  /*0510*/  @!P1 VIADD R2, R2, 0x1 ;  /* 0x0000000102029836 */ /* 0x000fe20000000000 */
[----:B------:R-:W-:Y:S02]  /*0520*/  ISETP.NE.AND P1, PT, R15, RZ, PT ;  /* 0x000000ff0f00720c */ /* 0x000fe40003f25270 */
[----:B------:R-:W-:Y:S01]  /*0530*/  ISETP.GE.U32.AND P0, PT, R0, R7, PT ;  /* 0x000000070000720c */ /* 0x000fe20003f06070 */
[----:B-1----:R-:W-:Y:S01]  /*0540*/  VIADD R3, R5, 0xffffffe ;  /* 0x0ffffffe05037836 */ /* 0x002fe20000000000 */
[----:B------:R-:W-:Y:S01]  /*0550*/  LOP3.LUT R0, R16, R15, RZ, 0x3c, !PT ;  /* 0x0000000f10007212 */ /* 0x000fe200078e3cff */
[----:B------:R-:W-:-:S03]  /*0560*/  IMAD.SHL.U32 R7, R208, 0x4, RZ ;  /* 0x00000004d0077824 */ /* 0x000fc600078e00ff */
[----:B------:R-:W-:Y:S01]  /*0570*/  ISETP.GE.AND P2, PT, R0, RZ, PT ;  /* 0x000000ff0000720c */ /* 0x000fe20003f46270 */
[----:B------:R-:W1:Y:S01]  /*0580*/  F2I.FTZ.U32.TRUNC.NTZ R3, R3 ;  /* 0x0000000300037305 */ /* 0x000e62000021f000 */
[----:B------:R-:W-:Y:S01]  /*0590*/  LOP3.LUT R11, R7, 0x7c, RZ, 0xc0, !PT ;  /* 0x0000007c070b7812 */ /* 0x000fe200078ec0ff */
[----:B--2---:R-:W-:-:S04]  /*05a0*/  VIADD R4, R4, 0xffffffe ;  /* 0x0ffffffe04047836 */ /* 0x004fc80000000000 */
[----:B------:R-:W-:-:S04]  /*05b0*/  @P0 VIADD R2, R2, 0x1 ;  /* 0x0000000102020836 */ /* 0x000fc80000000000 */
[----:B------:R-:W-:-:S04]  /*05c0*/  IMAD.MOV.U32 R18, RZ, RZ, R2 ;  /* 0x000000ffff127224 */ /* 0x000fc800078e0002 */
[----:B------:R-:W-:Y:S01]  /*05d0*/  @!P2 IMAD.MOV R18, RZ, RZ, -R18 ;  /* 0x000000ffff12a224 */ /* 0x000fe200078e0a12 */
[----:B------:R-:W-:Y:S01]  /*05e0*/  @!P1 LOP3.LUT R18, RZ, R15, RZ, 0x33, !PT ;  /* 0x0000000fff129212 */ /* 0x000fe200078e33ff */
[----:B-1----:R-:W-:-:S04]  /*05f0*/  IMAD.MOV R2, RZ, RZ, -R3 ;  /* 0x000000ffff027224 */ /* 0x002fc800078e0a03 */
[----:B------:R-:W-:Y:S02]  /*0600*/  IMAD.SHL.U32 R0, R18, 0x80, RZ ;  /* 0x0000008012007824 */ /* 0x000fe400078e00ff */
[----:B------:R-:W-:Y:S02]  /*0610*/  IMAD R5, R2, R9, RZ ;  /* 0x0000000902057224 */ /* 0x000fe400078e02ff */
[----:B------:R-:W-:Y:S01]  /*0620*/  IMAD.MOV.U32 R2, RZ, RZ, RZ ;  /* 0x000000ffff027224 */ /* 0x000fe200078e00ff */
[----:B------:R-:W-:-:S03]  /*0630*/  LOP3.LUT R13, R0, R13, RZ, 0xfc, !PT ;  /* 0x0000000d000d7212 */ /* 0x000fc600078efcff */
[----:B------:R-:W-:Y:S01]  /*0640*/  IMAD.HI.U32 R12, R3, R5, R2 ;  /* 0x00000005030c7227 */ /* 0x000fe200078e0002 */
[----:B------:R-:W-:Y:S01]  /*0650*/  LOP3.LUT R19, R13, 0x7c, RZ, 0xfc, !PT ;  /* 0x0000007c0d137812 */ /* 0x000fe200078efcff */
[----:B------:R1:W2:Y:S01]  /*0660*/  F2I.FTZ.U32.TRUNC.NTZ R5, R4 ;  /* 0x0000000400057305 */ /* 0x0002a2000021f000 */
[C---:B------:R-:W-:Y:S02]  /*0670*/  LOP3.LUT R3, R208.reuse, 0x80, RZ, 0xc0, !PT ;  /* 0x00000080d0037812 */ /* 0x040fe400078ec0ff */
[----:B------:R-:W-:Y:S02]  /*0680*/  IABS R14, R19 ;  /* 0x00000013000e7213 */ /* 0x000fe40000000000 */
[C---:B------:R-:W-:Y:S02]  /*0690*/  LOP3.LUT R2, R208.reuse, 0xc0, RZ, 0xc0, !PT ;  /* 0x000000c0d0027812 */ /* 0x040fe400078ec0ff */
[----:B------:R-:W-:Y:S01]  /*06a0*/  LEA.HI R7, R3, R6, RZ, 0x1b ;  /* 0x0000000603077211 */ /* 0x000fe200078fd8ff */
[----:B------:R-:W-:Y:S01]  /*06b0*/  IMAD.SHL.U32 R6, R208, 0x10, RZ ;  /* 0x00000010d0067824 */ /* 0x000fe200078e00ff */
[----:B------:R-:W-:Y:S01]  /*06c0*/  SHF.R.U32.HI R17, RZ, 0x2, R2 ;  /* 0x00000002ff117819 */ /* 0x000fe20000011602 */
[----:B------:R-:W-:Y:S01]  /*06d0*/  IMAD.HI.U32 R3, R12, R14, RZ ;  /* 0x0000000e0c037227 */ /* 0x000fe200078e00ff */
[----:B------:R-:W-:-:S02]  /*06e0*/  LOP3.LUT R21, R13, 0x4, RZ, 0xfc, !PT ;  /* 0x000000040d157812 */ /* 0x000fc400078efcff */
[----:B------:R-:W-:Y:S01]  /*06f0*/  ISETP.GE.AND P3, PT, R19, RZ, PT ;  /* 0x000000ff1300720c */ /* 0x000fe20003f66270 */
[----:B------:R-:W-:Y:S01]  /*0700*/  IMAD R8, R2, 0x2, R11 ;  /* 0x0000000202087824 */ /* 0x000fe200078e020b */
[----:B------:R-:W-:Y:S01]  /*0710*/  LOP3.LUT R2, R6, 0x70, RZ, 0xc0, !PT ;  /* 0x0000007006027812 */ /* 0x000fe200078ec0ff */
[----:B------:R-:W-:Y:S01]  /*0720*/  IMAD.MOV R3, RZ, RZ, -R3 ;  /* 0x000000ffff037224 */ /* 0x000fe200078e0a03 */
[----:B------:R-:W-:Y:S01]  /*0730*/  IABS R6, R13 ;  /* 0x0000000d00067213 */ /* 0x000fe20000000000 */
[----:B-1----:R-:W-:Y:S01]  /*0740*/  IMAD.MOV R4, RZ, RZ, -R18 ;  /* 0x000000ffff047224 */ /* 0x002fe200078e0a12 */
[----:B------:R-:W-:Y:S01]  /*0750*/  LOP3.LUT R17, R8, R17, RZ, 0x3c, !PT ;  /* 0x0000001108117212 */ /* 0x000fe200078e3cff */
[----:B------:R-:W-:Y:S01]  /*0760*/  IMAD R11, R9, R3, R14 ;  /* 0x00000003090b7224 */ /* 0x000fe200078e020e */
[----:B------:R-:W-:Y:S01]  /*0770*/  IABS R14, R21 ;  /* 0x00000015000e7213 */ /* 0x000fe20000000000 */
[----:B------:R-:W-:Y:S01]  /*0780*/  IMAD.HI.U32 R3, R12, R6, RZ ;  /* 0x000000060c037227 */ /* 0x000fe200078e00ff */
[----:B------:R-:W-:-:S02]  /*0790*/  LOP3.LUT R22, R13, 0x8, RZ, 0xfc, !PT ;  /* 0x000000080d167812 */ /* 0x000fc400078efcff */
[----:B------:R-:W-:Y:S01]  /*07a0*/  ISETP.GT.U32.AND P0, PT, R9, R11, PT ;  /* 0x0000000b0900720c */ /* 0x000fe20003f04070 */
[----:B------:R-:W-:Y:S01]  /*07b0*/  IMAD.IADD R2, R2, 0x1, R7 ;  /* 0x0000000102027824 */ /* 0x000fe200078e0207 */
[----:B------:R-:W-:Y:S01]  /*07c0*/  IABS R18, R22 ;  /* 0x0000001600127213 */ /* 0x000fe20000000000 */
[----:B------:R-:W-:Y:S01]  /*07d0*/  IMAD.MOV R7, RZ, RZ, -R3 ;  /* 0x000000ffff077224 */ /* 0x000fe200078e0a03 */
[----:B------:R-:W-:Y:S01]  /*07e0*/  ISETP.GE.AND P6, PT, R21, RZ, PT ;  /* 0x000000ff1500720c */ /* 0x000fe20003fc6270 */
[----:B--2---:R-:W-:Y:S01]  /*07f0*/  IMAD.MOV R8, RZ, RZ, -R5 ;  /* 0x000000ffff087224 */ /* 0x004fe200078e0a05 */
[----:B------:R-:W-:Y:S01]  /*0800*/  LOP3.LUT R24, R13, 0x18, RZ, 0xfc, !PT ;  /* 0x000000180d187812 */ /* 0x000fe200078efcff */
[----:B------:R-:W-:Y:S01]  /*0810*/  IMAD R6, R9, R7, R6 ;  /* 0x0000000709067224 */ /* 0x000fe200078e0206 */
[----:B------:R-:W-:Y:S01]  /*0820*/  LOP3.LUT R25, R13, 0x1c, RZ, 0xfc, !PT ;  /* 0x0000001c0d197812 */ /* 0x000fe200078efcff */
[----:B------:R-:W-:Y:S01]  /*0830*/  IMAD R3, R15, R4, R16 ;  /* 0x000000040f037224 */ /* 0x000fe200078e0210 */
[----:B------:R-:W-:Y:S01]  /*0840*/  LOP3.LUT R26, R13, 0x20, RZ, 0xfc, !PT ;  /* 0x000000200d1a7812 */ /* 0x000fe200078efcff */
[----:B------:R-:W-:Y:S01]  /*0850*/  IMAD.MOV.U32 R16, RZ, RZ, R14 ;  /* 0x000000ffff107224 */ /* 0x000fe200078e000e */
[----:B------:R-:W-:Y:S01]  /*0860*/  ISETP.GT.U32.AND P1, PT, R9, R6, PT ;  /* 0x000000060900720c */ /* 0x000fe20003f24070 */
[----:B------:R-:W-:Y:S01]  /*0870*/  @!P0 IMAD.IADD R11, R11, 0x1, -R9 ;  /* 0x000000010b0b8824 */ /* 0x000fe200078e0a09 */
[----:B------:R-:W-:Y:S01]  /*0880*/  ISETP.GE.AND P0, PT, R22, RZ, PT ;  /* 0x000000ff1600720c */ /* 0x000fe20003f06270 */
[----:B------:R-:W-:Y:S01]  /*0890*/  IMAD.MOV.U32 R15, RZ, RZ, R8 ;  /* 0x000000ffff0f7224 */ /* 0x000fe200078e0008 */
[----:B------:R-:W-:Y:S01]  /*08a0*/  LOP3.LUT R28, R13, 0x24, RZ, 0xfc, !PT ;  /* 0x000000240d1c7812 */ /* 0x000fe200078efcff */
[----:B------:R-:W-:Y:S01]  /*08b0*/  IMAD.HI.U32 R7, R12, R16, RZ ;  /* 0x000000100c077227 */ /* 0x000fe200078e00ff */
[----:B------:R-:W-:-:S02]  /*08c0*/  ISETP.GT.U32.AND P4, PT, R9, R11, PT ;  /* 0x0000000b0900720c */ /* 0x000fc40003f84070 */
[----:B------:R-:W-:Y:S01]  /*08d0*/  IABS R22, R28 ;  /* 0x0000001c00167213 */ /* 0x000fe20000000000 */
[----:B------:R-:W-:Y:S01]  /*08e0*/  IMAD.MOV.U32 R4, RZ, RZ, RZ ;  /* 0x000000ffff047224 */ /* 0x000fe200078e00ff */
[----:B------:R-:W-:Y:S01]  /*08f0*/  LOP3.LUT R30, R13, 0x48, RZ, 0xfc, !PT ;  /* 0x000000480d1e7812 */ /* 0x000fe200078efcff */
[----:B------:R-:W-:Y:S01]  /*0900*/  IMAD R15, R15, R10, RZ ;  /* 0x0000000a0f0f7224 */ /* 0x000fe200078e02ff */
[C---:B------:R-:W-:Y:S01]  /*0910*/  LOP3.LUT R32, R13.reuse, 0x4c, RZ, 0xfc, !PT ;  /* 0x0000004c0d207812 */ /* 0x040fe200078efcff */
[----:B------:R-:W-:Y:S01]  /*0920*/  IMAD.MOV R7, RZ, RZ, -R7 ;  /* 0x000000ffff077224 */ /* 0x000fe200078e0a07 */
[----:B------:R-:W-:Y:S01]  /*0930*/  LOP3.LUT R44, R13, 0x64, RZ, 0xfc, !PT ;  /* 0x000000640d2c7812 */ /* 0x000fe200078efcff */
[----:B------:R-:W-:Y:S01]  /*0940*/  IMAD.HI.U32 R14, R5, R15, R4 ;  /* 0x0000000f050e7227 */ /* 0x000fe200078e0004 */
[C---:B------:R-:W-:Y:S02]  /*0950*/  LOP3.LUT R15, R13.reuse, 0x14, RZ, 0xfc, !PT ;  /* 0x000000140d0f7812 */ /* 0x040fe400078efcff */
[----:B------:R-:W-:Y:S01]  /*0960*/  LOP3.LUT R5, R13, 0xc, RZ, 0xfc, !PT ;  /* 0x0000000c0d057812 */ /* 0x000fe200078efcff */
[--C-:B------:R-:W-:Y:S01]  /*0970*/  @!P1 IMAD.IADD R6, R6, 0x1, -R9.reuse ;  /* 0x0000000106069824 */ /* 0x100fe200078e0a09 */
[----:B------:R-:W-:Y:S01]  /*0980*/  IABS R19, R15 ;  /* 0x0000000f00137213 */ /* 0x000fe20000000000 */
[----:B------:R-:W-:Y:S01]  /*0990*/  IMAD R4, R9, R7, R16 ;  /* 0x0000000709047224 */ /* 0x000fe200078e0210 */
[----:B------:R-:W-:Y:S01]  /*09a0*/  LOP3.LUT R7, R13, 0x10, RZ, 0xfc, !PT ;  /* 0x000000100d077812 */ /* 0x000fe200078efcff */
[----:B------:R-:W-:Y:S01]  /*09b0*/  @!P4 IMAD.IADD R11, R11, 0x1, -R9 ;  /* 0x000000010b0bc824 */ /* 0x000fe200078e0a09 */
[C---:B------:R-:W-:Y:S01]  /*09c0*/  ISETP.GT.U32.AND P5, PT, R9.reuse, R6, PT ;  /* 0x000000060900720c */ /* 0x040fe20003fa4070 */
[----:B------:R-:W-:Y:S01]  /*09d0*/  IMAD.HI.U32 R8, R12, R18, RZ ;  /* 0x000000120c087227 */ /* 0x000fe200078e00ff */
[----:B------:R-:W-:-:S02]  /*09e0*/  ISETP.GT.U32.AND P2, PT, R9, R4, PT ;  /* 0x000000040900720c */ /* 0x000fc40003f44070 */
[----:B------:R-:W-:Y:S01]  /*09f0*/  IABS R16, R5 ;  /* 0x0000000500107213 */ /* 0x000fe20000000000 */
[----:B------:R-:W-:Y:S01]  /*0a00*/  @!P3 IMAD.MOV R11, RZ, RZ, -R11 ;  /* 0x000000ffff0bb224 */ /* 0x000fe200078e0a0b */
[----:B------:R-:W-:Y:S01]  /*0a10*/  ISETP.GE.AND P3, PT, R13, RZ, PT ;  /* 0x000000ff0d00720c */ /* 0x000fe20003f66270 */
[----:B------:R-:W-:Y:S01]  /*0a20*/  IMAD.MOV R8, RZ, RZ, -R8 ;  /* 0x000000ffff087224 */ /* 0x000fe200078e0a08 */
[----:B------:R-:W-:Y:S01]  /*0a30*/  ISETP.GE.AND P1, PT, R5, RZ, PT ;  /* 0x000000ff0500720c */ /* 0x000fe20003f26270 */
[----:B------:R-:W-:Y:S01]  /*0a40*/  IMAD.HI.U32 R5, R12, R16, RZ ;  /* 0x000000100c057227 */ /* 0x000fe200078e00ff */
[----:B------:R-:W-:Y:S02]  /*0a50*/  ISETP.GE.AND P4, PT, R7, RZ, PT ;  /* 0x000000ff0700720c */ /* 0x000fe40003f86270 */
[----:B------:R-:W-:Y:S01]  /*0a60*/  IABS R34, R44 ;  /* 0x0000002c00227213 */ /* 0x000fe20000000000 */
[--C-:B------:R-:W-:Y:S01]  /*0a70*/  @!P5 IMAD.IADD R6, R6, 0x1, -R9.reuse ;  /* 0x000000010606d824 */ /* 0x100fe200078e0a09 */
[----:B------:R-:W-:Y:S01]  /*0a80*/  ISETP.GE.AND P5, PT, R15, RZ, PT ;  /* 0x000000ff0f00720c */ /* 0x000fe20003fa6270 */
[----:B------:R-:W-:Y:S01]  /*0a90*/  @!P2 IMAD.IADD R4, R4, 0x1, -R9 ;  /* 0x000000010404a824 */ /* 0x000fe200078e0a09 */
[----:B------:R-:W-:Y:S01]  /*0aa0*/  LOP3.LUT R46, R13, 0x68, RZ, 0xfc, !PT ;  /* 0x000000680d2e7812 */ /* 0x000fe200078efcff */
[C---:B------:R-:W-:Y:S01]  /*0ab0*/  IMAD R8, R9.reuse, R8, R18 ;  /* 0x0000000809087224 */ /* 0x040fe200078e0212 */
[----:B------:R-:W-:Y:S01]  /*0ac0*/  IABS R18, R7 ;  /* 0x0000000700127213 */ /* 0x000fe20000000000 */
[----:B------:R-:W-:Y:S01]  /*0ad0*/  IMAD.MOV.U32 R15, RZ, RZ, R6 ;  /* 0x000000ffff0f7224 */ /* 0x000fe200078e0006 */
[----:B------:R-:W-:Y:S01]  /*0ae0*/  ISETP.GT.U32.AND P2, PT, R9, R4, PT ;  /* 0x000000040900720c */ /* 0x000fe20003f44070 */
[----:B------:R-:W-:Y:S01]  /*0af0*/  IMAD.MOV R5, RZ, RZ, -R5 ;  /* 0x000000ffff057224 */ /* 0x000fe200078e0a05 */
[----:B------:R-:W-:Y:S01]  /*0b00*/  LOP3.LUT R48, R13, 0x6c, RZ, 0xfc, !PT ;  /* 0x0000006c0d307812 */ /* 0x000fe200078efcff */
[----:B------:R-:W-:Y:S01]  /*0b10*/  @!P3 IMAD.MOV R15, RZ, RZ, -R15 ;  /* 0x000000ffff0fb224 */ /* 0x000fe200078e0a0f */
[----:B------:R-:W-:Y:S01]  /*0b20*/  ISETP.GT.U32.AND P3, PT, R9, R8, PT ;  /* 0x000000080900720c */ /* 0x000fe20003f64070 */
[----:B------:R-:W-:Y:S01]  /*0b30*/  IMAD.HI.U32 R7, R12, R18, RZ ;  /* 0x000000120c077227 */ /* 0x000fe200078e00ff */
[----:B------:R-:W-:-:S02]  /*0b40*/  IABS R36, R48 ;  /* 0x0000003000247213 */ /* 0x000fc40000000000 */
[C---:B------:R-:W-:Y:S01]  /*0b50*/  LOP3.LUT R50, R13.reuse, 0x70, RZ, 0xfc, !PT ;  /* 0x000000700d327812 */ /* 0x040fe200078efcff */
[----:B------:R-:W-:Y:S01]  /*0b60*/  IMAD.MOV R7, RZ, RZ, -R7 ;  /* 0x000000ffff077224 */ /* 0x000fe200078e0a07 */
[----:B------:R-:W-:Y:S01]  /*0b70*/  LOP3.LUT R52, R13, 0x74, RZ, 0xfc, !PT ;  /* 0x000000740d347812 */ /* 0x000fe200078efcff */
[C---:B------:R-:W-:Y:S01]  /*0b80*/  IMAD R6, R9.reuse, R5, R16 ;  /* 0x0000000509067224 */ /* 0x040fe200078e0210 */
[----:B------:R-:W-:Y:S01]  /*0b90*/  IABS R38, R50 ;  /* 0x0000003200267213 */ /* 0x000fe20000000000 */
[--C-:B------:R-:W-:Y:S01]  /*0ba0*/  @!P2 IMAD.IADD R4, R4, 0x1, -R9.reuse ;  /* 0x000000010404a824 */ /* 0x100fe200078e0a09 */
[----:B------:R-:W-:Y:S01]  /*0bb0*/  IABS R40, R52 ;  /* 0x0000003400287213 */ /* 0x000fe20000000000 */
[C---:B------:R-:W-:Y:S01]  /*0bc0*/  IMAD R16, R9.reuse, R7, R18 ;  /* 0x0000000709107224 */ /* 0x040fe200078e0212 */
[----:B------:R-:W-:Y:S01]  /*0bd0*/  ISETP.GT.U32.AND P2, PT, R9, R6, PT ;  /* 0x000000060900720c */ /* 0x000fe20003f44070 */
[----:B------:R-:W-:Y:S01]  /*0be0*/  @!P3 IMAD.IADD R8, R8, 0x1, -R9 ;  /* 0x000000010808b824 */ /* 0x000fe200078e0a09 */
[----:B------:R-:W-:Y:S01]  /*0bf0*/  IABS R18, R24 ;  /* 0x0000001800127213 */ /* 0x000fe20000000000 */
[----:B------:R-:W-:Y:S01]  /*0c00*/  IMAD.MOV.U32 R21, RZ, RZ, R4 ;  /* 0x000000ffff157224 */ /* 0x000fe200078e0004 */
[----:B------:R-:W-:Y:S01]  /*0c10*/  LOP3.LUT R42, R13, 0x78, RZ, 0xfc, !PT ;  /* 0x000000780d2a7812 */ /* 0x000fe200078efcff */
[----:B------:R-:W-:Y:S01]  /*0c20*/  IMAD.HI.U32 R5, R12, R19, RZ ;  /* 0x000000130c057227 */ /* 0x000fe200078e00ff */
[----:B------:R-:W-:-:S02]  /*0c30*/  ISETP.GT.U32.AND P3, PT, R9, R8, PT ;  /* 0x000000080900720c */ /* 0x000fc40003f64070 */
[C---:B------:R-:W-:Y:S01]  /*0c40*/  LOP3.LUT R199, R2.reuse, 0x10, RZ, 0x3c, !PT ;  /* 0x0000001002c77812 */ /* 0x040fe200078e3cff */
[----:B------:R-:W-:Y:S01]  /*0c50*/  @!P6 IMAD.MOV R21, RZ, RZ, -R21 ;  /* 0x000000ffff15e224 */ /* 0x000fe200078e0a15 */
[C---:B------:R-:W-:Y:S01]  /*0c60*/  ISETP.GT.U32.AND P6, PT, R9.reuse, R16, PT ;  /* 0x000000100900720c */ /* 0x040fe20003fc4070 */
[----:B------:R-:W-:Y:S01]  /*0c70*/  IMAD.MOV R4, RZ, RZ, -R5 ;  /* 0x000000ffff047224 */ /* 0x000fe200078e0a05 */
[----:B------:R-:W-:Y:S01]  /*0c80*/  LOP3.LUT R252, R2, 0x60, RZ, 0x3c, !PT ;  /* 0x0000006002fc7812 */ /* 0x000fe200078e3cff */
[----:B------:R-:W-:Y:S01]  /*0c90*/  IMAD.IADD R3, R20, 0x1, R3 ;  /* 0x0000000114037824 */ /* 0x000fe200078e0203 */
[----:B------:R-:W-:Y:S01]  /*0ca0*/  IABS R20, R25 ;  /* 0x0000001900147213 */ /* 0x000fe20000000000 */
[C---:B------:R-:W-:Y:S01]  /*0cb0*/  IMAD R4, R9.reuse, R4, R19 ;  /* 0x0000000409047224 */ /* 0x040fe200078e0213 */
[----:B------:R-:W-:Y:S01]  /*0cc0*/  IABS R19, R26 ;  /* 0x0000001a00137213 */ /* 0x000fe20000000000 */
[--C-:B------:R-:W-:Y:S01]  /*0cd0*/  @!P2 IMAD.IADD R6, R6, 0x1, -R9.reuse ;  /* 0x000000010606a824 */ /* 0x100fe200078e0a09 */
[----:B------:R-:W-:Y:S01]  /*0ce0*/  LOP3.LUT R250, R2, 0x70, RZ, 0x3c, !PT ;  /* 0x0000007002fa7812 */ /* 0x000fe200078e3cff */
[----:B------:R-:W-:Y:S01]  /*0cf0*/  @!P3 IMAD.IADD R8, R8, 0x1, -R9 ;  /* 0x000000010808b824 */ /* 0x000fe200078e0a09 */
[C---:B------:R-:W-:Y:S01]  /*0d00*/  ISETP.GT.U32.AND P3, PT, R9.reuse, R4, PT ;  /* 0x000000040900720c */ /* 0x040fe20003f64070 */
[----:B------:R-:W-:Y:S01]  /*0d10*/  IMAD.HI.U32 R5, R12, R18, RZ ;  /* 0x000000120c057227 */ /* 0x000fe200078e00ff */
[----:B------:R-:W-:-:S03]  /*0d20*/  ISETP.GT.U32.AND P2, PT, R9, R6, PT ;  /* 0x000000060900720c */ /* 0x000fc60003f44070 */
[----:B------:R-:W-:Y:S02]  /*0d30*/  @!P6 IMAD.IADD R16, R16, 0x1, -R9 ;  /* 0x000000011010e824 */ /* 0x000fe400078e0a09 */
[----:B------:R-:W-:Y:S02]  /*0d40*/  IMAD.MOV R7, RZ, RZ, -R5 ;  /* 0x000000ffff077224 */ /* 0x000fe400078e0a05 */
[----:B------:R-:W-:Y:S01]  /*0d50*/  IMAD.HI.U32 R5, R12, R20, RZ ;  /* 0x000000140c057227 */ /* 0x000fe200078e00ff */
[----:B------:R-:W-:-:S03]  /*0d60*/  ISETP.GT.U32.AND P6, PT, R9, R16, PT ;  /* 0x000000100900720c */ /* 0x000fc60003fc4070 */
[----:B------:R-:W-:Y:S02]  /*0d70*/  IMAD.MOV R5, RZ, RZ, -R5 ;  /* 0x000000ffff057224 */ /* 0x000fe400078e0a05 */
[----:B------:R-:W-:Y:S02]  /*0d80*/  IMAD.MOV.U32 R23, RZ, RZ, R8 ;  /* 0x000000ffff177224 */ /* 0x000fe400078e0008 */
[----:B------:R-:W-:Y:S01]  /*0d90*/  @!P3 IMAD.IADD R4, R4, 0x1, -R9 ;  /* 0x000000010404b824 */ /* 0x000fe200078e0a09 */
[----:B------:R-:W-:Y:S01]  /*0da0*/  ISETP.GE.AND P3, PT, R24, RZ, PT ;  /* 0x000000ff1800720c */ /* 0x000fe20003f66270 */
[C---:B------:R-:W-:Y:S02]  /*0db0*/  IMAD R18, R9.reuse, R7, R18 ;  /* 0x0000000709127224 */ /* 0x040fe400078e0212 */
[C---:B------:R-:W-:Y:S02]  /*0dc0*/  IMAD R20, R9.reuse, R5, R20 ;  /* 0x0000000509147224 */ /* 0x040fe400078e0214 */
[----:B------:R-:W-:Y:S01]  /*0dd0*/  @!P0 IMAD.MOV R23, RZ, RZ, -R23 ;  /* 0x000000ffff178224 */ /* 0x000fe200078e0a17 */
[C---:B------:R-:W-:Y:S01]  /*0de0*/  ISETP.GT.U32.AND P0, PT, R9.reuse, R4, PT ;  /* 0x000000040900720c */ /* 0x040fe20003f04070 */
[--C-:B------:R-:W-:Y:S01]  /*0df0*/  @!P2 IMAD.IADD R6, R6, 0x1, -R9.reuse ;  /* 0x000000010606a824 */ /* 0x100fe200078e0a09 */
[C---:B------:R-:W-:Y:S01]  /*0e00*/  ISETP.GT.U32.AND P2, PT, R9.reuse, R18, PT ;  /* 0x000000120900720c */ /* 0x040fe20003f44070 */
[----:B------:R-:W-:Y:S01]  /*0e10*/  @!P6 IMAD.IADD R16, R16, 0x1, -R9 ;  /* 0x000000011010e824 */ /* 0x000fe200078e0a09 */
[----:B------:R-:W-:Y:S01]  /*0e20*/  ISETP.GT.U32.AND P6, PT, R9, R20, PT ;  /* 0x000000140900720c */ /* 0x000fe20003fc4070 */
[----:B------:R-:W-:-:S04]  /*0e30*/  IMAD.HI.U32 R5, R12, R19, RZ ;  /* 0x000000130c057227 */ /* 0x000fc800078e00ff */
[----:B------:R-:W-:-:S04]  /*0e40*/  IMAD.HI.U32 R7, R12, R22, RZ ;  /* 0x000000160c077227 */ /* 0x000fc800078e00ff */
[----:B------:R-:W-:Y:S02]  /*0e50*/  IMAD.MOV R8, RZ, RZ, -R5 ;  /* 0x000000ffff087224 */ /* 0x000fe400078e0a05 */
[----:B------:R-:W-:Y:S02]  /*0e60*/  IMAD.MOV R7, RZ, RZ, -R7 ;  /* 0x000000ffff077224 */ /* 0x000fe400078e0a07 */
[----:B------:R-:W-:Y:S01]  /*0e70*/  IMAD R8, R9, R8, R19 ;  /* 0x0000000809087224 */ /* 0x000fe200078e0213 */
[----:B------:R-:W-:Y:S01]  /*0e80*/  LOP3.LUT R19, R13, 0x28, RZ, 0xfc, !PT ;  /* 0x000000280d137812 */ /* 0x000fe200078efcff */
[--C-:B------:R-:W-:Y:S02]  /*0e90*/  @!P0 IMAD.IADD R4, R4, 0x1, -R9.reuse ;  /* 0x0000000104048824 */ /* 0x100fe400078e0a09 */
[--C-:B------:R-:W-:Y:S01]  /*0ea0*/  @!P2 IMAD.IADD R18, R18, 0x1, -R9.reuse ;  /* 0x000000011212a824 */ /* 0x100fe200078e0a09 */
[----:B------:R-:W-:Y:S01]  /*0eb0*/  ISETP.GE.AND P2, PT, R25, RZ, PT ;  /* 0x000000ff1900720c */ /* 0x000fe20003f46270 */
[----:B------:R-:W-:Y:S01]  /*0ec0*/  @!P6 IMAD.IADD R20, R20, 0x1, -R9 ;  /* 0x000000011414e824 */ /* 0x000fe200078e0a09 */
[C---:B------:R-:W-:Y:S01]  /*0ed0*/  ISETP.GT.U32.AND P0, PT, R9.reuse, R8, PT ;  /* 0x000000080900720c */ /* 0x040fe20003f04070 */
[----:B------:R-:W-:Y:S01]  /*0ee0*/  IMAD.MOV.U32 R25, RZ, RZ, R6 ;  /* 0x000000ffff197224 */ /* 0x000fe200078e0006 */
[----:B------:R-:W-:Y:S01]  /*0ef0*/  IABS R5, R19 ;  /* 0x0000001300057213 */ /* 0x000fe20000000000 */
[C---:B------:R-:W-:Y:S01]  /*0f00*/  IMAD R6, R9.reuse, R7, R22 ;  /* 0x0000000709067224 */ /* 0x040fe200078e0216 */
[----:B------:R-:W-:Y:S01]  /*0f10*/  ISETP.GT.U32.AND P6, PT, R9, R20, PT ;  /* 0x000000140900720c */ /* 0x000fe20003fc4070 */
[----:B------:R-:W-:Y:S01]  /*0f20*/  IMAD.MOV.U32 R27, RZ, RZ, R4 ;  /* 0x000000ffff1b7224 */ /* 0x000fe200078e0004 */
[----:B------:R-:W-:Y:S01]  /*0f30*/  LOP3.LUT R22, R13, 0x2c, RZ, 0xfc, !PT ;  /* 0x0000002c0d167812 */ /* 0x000fe200078efcff */
[----:B------:R-:W-:Y:S01]  /*0f40*/  @!P1 IMAD.MOV R25, RZ, RZ, -R25 ;  /* 0x000000ffff199224 */ /* 0x000fe200078e0a19 */
[C---:B------:R-:W-:Y:S01]  /*0f50*/  ISETP.GT.U32.AND P1, PT, R9.reuse, R18, PT ;  /* 0x000000120900720c */ /* 0x040fe20003f24070 */
[----:B------:R-:W-:Y:S01]  /*0f60*/  @!P5 IMAD.MOV R27, RZ, RZ, -R27 ;  /* 0x000000ffff1bd224 */ /* 0x000fe200078e0a1b */
[----:B------:R-:W-:Y:S01]  /*0f70*/  ISETP.GT.U32.AND P5, PT, R9, R6, PT ;  /* 0x000000060900720c */ /* 0x000fe20003fa4070 */
[----:B------:R-:W-:Y:S01]  /*0f80*/  IMAD.HI.U32 R4, R12, R5, RZ ;  /* 0x000000050c047227 */ /* 0x000fe200078e00ff */
[----:B------:R-:W-:-:S03]  /*0f90*/  IABS R7, R22 ;  /* 0x0000001600077213 */ /* 0x000fc60000000000 */
[--C-:B------:R-:W-:Y:S01]  /*0fa0*/  @!P0 IMAD.IADD R8, R8, 0x1, -R9.reuse ;  /* 0x0000000108088824 */ /* 0x100fe200078e0a09 */
[----:B------:R-:W-:Y:S01]  /*0fb0*/  ISETP.GE.AND P0, PT, R22, RZ, PT ;  /* 0x000000ff1600720c */ /* 0x000fe20003f06270 */
[--C-:B------:R-:W-:Y:S01]  /*0fc0*/  @!P6 IMAD.IADD R20, R20, 0x1, -R9.reuse ;  /* 0x000000011414e824 */ /* 0x100fe200078e0a09 */
[----:B------:R-:W-:Y:S01]  /*0fd0*/  ISETP.GE.AND P6, PT, R19, RZ, PT ;  /* 0x000000ff1300720c */ /* 0x000fe20003fc6270 */
[----:B------:R-:W-:Y:S02]  /*0fe0*/  IMAD.MOV R4, RZ, RZ, -R4 ;  /* 0x000000ffff047224 */ /* 0x000fe400078e0a04 */
[--C-:B------:R-:W-:Y:S01]  /*0ff0*/  @!P1 IMAD.IADD R18, R18, 0x1, -R9.reuse ;  /* 0x0000000112129824 */ /* 0x100fe200078e0a09 */
[----:B------:R-:W-:Y:S01]  /*1000*/  ISETP.GE.AND P1, PT, R28, RZ, PT ;  /* 0x000000ff1c00720c */ /* 0x000fe20003f26270 */
[----:B------:R-:W-:Y:S01]  /*1010*/  @!P5 IMAD.IADD R6, R6, 0x1, -R9 ;  /* 0x000000010606d824 */ /* 0x000fe200078e0a09 */
[C---:B------:R-:W-:Y:S01]  /*1020*/  ISETP.GT.U32.AND P5, PT, R9.reuse, R8, PT ;  /* 0x000000080900720c */ /* 0x040fe20003fa4070 */
[----:B------:R-:W-:Y:S01]  /*1030*/  IMAD R4, R9, R4, R5 ;  /* 0x0000000409047224 */ /* 0x000fe200078e0205 */
[C---:B------:R-:W-:Y:S01]  /*1040*/  LOP3.LUT R28, R13.reuse, 0x38, RZ, 0xfc, !PT ;  /* 0x000000380d1c7812 */ /* 0x040fe200078efcff */
[----:B------:R-:W-:Y:S01]  /*1050*/  IMAD.MOV.U32 R31, RZ, RZ, R20 ;  /* 0x000000ffff1f7224 */ /* 0x000fe200078e0014 */
[----:B------:R-:W-:Y:S01]  /*1060*/  LOP3.LUT R20, R13, 0x34, RZ, 0xfc, !PT ;  /* 0x000000340d147812 */ /* 0x000fe200078efcff */
[----:B------:R-:W-:Y:S01]  /*1070*/  IMAD.HI.U32 R5, R12, R7, RZ ;  /* 0x000000070c057227 */ /* 0x000fe200078e00ff */
[----:B------:R-:W-:-:S02]  /*1080*/  IABS R24, R28 ;  /* 0x0000001c00187213 */ /* 0x000fc40000000000 */
[----:B------:R-:W-:Y:S01]  /*1090*/  IABS R22, R20 ;  /* 0x0000001400167213 */ /* 0x000fe20000000000 */
[----:B------:R-:W-:Y:S02]  /*10a0*/  IMAD.MOV.U32 R29, RZ, RZ, R18 ;  /* 0x000000ffff1d7224 */ /* 0x000fe400078e0012 */
[----:B------:R-:W-:Y:S01]  /*10b0*/  @!P2 IMAD.MOV R31, RZ, RZ, -R31 ;  /* 0x000000ffff1fa224 */ /* 0x000fe200078e0a1f */
[C---:B------:R-:W-:Y:S01]  /*10c0*/  ISETP.GT.U32.AND P2, PT, R9.reuse, R4, PT ;  /* 0x000000040900720c */ /* 0x040fe20003f44070 */
[----:B------:R-:W-:Y:S02]  /*10d0*/  IMAD.MOV R18, RZ, RZ, -R5 ;  /* 0x000000ffff127224 */ /* 0x000fe400078e0a05 */
[----:B------:R-:W-:Y:S01]  /*10e0*/  @!P4 IMAD.MOV R16, RZ, RZ, -R16 ;  /* 0x000000ffff10c224 */ /* 0x000fe200078e0a10 */
[----:B------:R-:W-:Y:S01]  /*10f0*/  ISETP.GE.AND P4, PT, R26, RZ, PT ;  /* 0x000000ff1a00720c */ /* 0x000fe20003f86270 */
[----:B------:R-:W-:Y:S01]  /*1100*/  IMAD R18, R9, R18, R7 ;  /* 0x0000001209127224 */ /* 0x000fe200078e0207 */
[----:B------:R-:W-:Y:S01]  /*1110*/  LOP3.LUT R26, R13, 0x30, RZ, 0xfc, !PT ;  /* 0x000000300d1a7812 */ /* 0x000fe200078efcff */
[----:B------:R-:W-:Y:S01]  /*1120*/  @!P3 IMAD.MOV R29, RZ, RZ, -R29 ;  /* 0x000000ffff1db224 */ /* 0x000fe200078e0a1d */
[C---:B------:R-:W-:Y:S01]  /*1130*/  ISETP.GT.U32.AND P3, PT, R9.reuse, R6, PT ;  /* 0x000000060900720c */ /* 0x040fe20003f64070 */
[----:B------:R-:W-:Y:S01]  /*1140*/  @!P5 IMAD.IADD R8, R8, 0x1, -R9 ;  /* 0x000000010808d824 */ /* 0x000fe200078e0a09 */
[----:B------:R-:W-:Y:S01]  /*1150*/  ISETP.GT.U32.AND P5, PT, R9, R18, PT ;  /* 0x000000120900720c */ /* 0x000fe20003fa4070 */
[----:B------:R-:W-:Y:S01]  /*1160*/  IMAD.HI.U32 R7, R12, R22, RZ ;  /* 0x000000160c077227 */ /* 0x000fe200078e00ff */
[----:B------:R-:W-:-:S03]  /*1170*/  IABS R19, R26 ;  /* 0x0000001a00137213 */ /* 0x000fc60000000000 */
[----:B------:R-:W-:Y:S01]  /*1180*/  @!P2 IMAD.IADD R4, R4, 0x1, -R9 ;  /* 0x000000010404a824 */ /* 0x000fe200078e0a09 */
[----:B------:R-:W-:Y:S01]  /*1190*/  ISETP.GE.AND P2, PT, R20, RZ, PT ;  /* 0x000000ff1400720c */ /* 0x000fe20003f46270 */
[----:B------:R-:W-:Y:S02]  /*11a0*/  IMAD.MOV.U32 R33, RZ, RZ, R8 ;  /* 0x000000ffff217224 */ /* 0x000fe400078e0008 */
[----:B------:R-:W-:-:S04]  /*11b0*/  IMAD.HI.U32 R5, R12, R19, RZ ;  /* 0x000000130c057227 */ /* 0x000fc800078e00ff */
[----:B------:R-:W-:Y:S01]  /*11c0*/  @!P4 IMAD.MOV R33, RZ, RZ, -R33 ;  /* 0x000000ffff21c224 */ /* 0x000fe200078e0a21 */
[----:B------:R-:W-:Y:S01]  /*11d0*/  ISETP.GT.U32.AND P4, PT, R9, R4, PT ;  /* 0x000000040900720c */ /* 0x000fe20003f84070 */
[--C-:B------:R-:W-:Y:S01]  /*11e0*/  @!P3 IMAD.IADD R6, R6, 0x1, -R9.reuse ;  /* 0x000000010606b824 */ /* 0x100fe200078e0a09 */
[----:B------:R-:W-:Y:S01]  /*11f0*/  ISETP.GE.AND P3, PT, R26, RZ, PT ;  /* 0x000000ff1a00720c */ /* 0x000fe20003f66270 */
[----:B------:R-:W-:Y:S01]  /*1200*/  @!P5 IMAD.IADD R18, R18, 0x1, -R9 ;  /* 0x000000011212d824 */ /* 0x000fe200078e0a09 */
[----:B------:R-:W-:Y:S01]  /*1210*/  LOP3.LUT R26, R13, 0x3c, RZ, 0xfc, !PT ;  /* 0x0000003c0d1a7812 */ /* 0x000fe200078efcff */
[----:B------:R-:W-:Y:S02]  /*1220*/  IMAD.MOV R20, RZ, RZ, -R5 ;  /* 0x000000ffff147224 */ /* 0x000fe400078e0a05 */
[----:B------:R-:W-:Y:S01]  /*1230*/  IMAD.MOV.U32 R35, RZ, RZ, R6 ;  /* 0x000000ffff237224 */ /* 0x000fe200078e0006 */
[C---:B------:R-:W-:Y:S01]  /*1240*/  ISETP.GT.U32.AND P5, PT, R9.reuse, R18, PT ;  /* 0x000000120900720c */ /* 0x040fe20003fa4070 */
[----:B------:R-:W-:-:S02]  /*1250*/  IMAD R6, R9, R20, R19 ;  /* 0x0000001409067224 */ /* 0x000fc400078e0213 */
[----:B------:R-:W-:-:S04]  /*1260*/  IMAD.HI.U32 R8, R12, R24, RZ ;  /* 0x000000180c087227 */ /* 0x000fc800078e00ff */
[----:B------:R-:W-:Y:S01]  /*1270*/  @!P4 IMAD.IADD R4, R4, 0x1, -R9 ;  /* 0x000000010404c824 */ /* 0x000fe200078e0a09 */
[C---:B------:R-:W-:Y:S01]  /*1280*/  ISETP.GT.U32.AND P4, PT, R9.reuse, R6, PT ;  /* 0x000000060900720c */ /* 0x040fe20003f84070 */
[----:B------:R-:W-:Y:S02]  /*1290*/  IMAD.MOV R7, RZ, RZ, -R7 ;  /* 0x000000ffff077224 */ /* 0x000fe400078e0a07 */
[----:B------:R-:W-:Y:S02]  /*12a0*/  IMAD.MOV R5, RZ, RZ, -R8 ;  /* 0x000000ffff057224 */ /* 0x000fe400078e0a08 */
[C---:B------:R-:W-:Y:S01]  /*12b0*/  IMAD R8, R9.reuse, R7, R22 ;  /* 0x0000000709087224 */ /* 0x040fe200078e0216 */
[----:B------:R-:W-:Y:S01]  /*12c0*/  IABS R7, R26 ;  /* 0x0000001a00077213 */ /* 0x000fe20000000000 */
[----:B------:R-:W-:Y:S02]  /*12d0*/  @!P5 IMAD.IADD R18, R18, 0x1, -R9 ;  /* 0x000000011212d824 */ /* 0x000fe400078e0a09 */
[----:B------:R-:W-:Y:S01]  /*12e0*/  @!P1 IMAD.MOV R35, RZ, RZ, -R35 ;  /* 0x000000ffff239224 */ /* 0x000fe200078e0a23 */
[----:B------:R-:W-:Y:S01]  /*12f0*/  ISETP.GT.U32.AND P5, PT, R9, R8, PT ;  /* 0x000000080900720c */ /* 0x000fe20003fa4070 */
[----:B------:R-:W-:Y:S01]  /*1300*/  IMAD.MOV.U32 R37, RZ, RZ, R4 ;  /* 0x000000ffff257224 */ /* 0x000fe200078e0004 */
[----:B------:R-:W-:Y:S01]  /*1310*/  ISETP.GE.AND P1, PT, R28, RZ, PT ;  /* 0x000000ff1c00720c */ /* 0x000fe20003f26270 */
[----:B------:R-:W-:Y:S01]  /*1320*/  @!P4 IMAD.IADD R6, R6, 0x1, -R9 ;  /* 0x000000010606c824 */ /* 0x000fe200078e0a09 */
[----:B------:R-:W-:Y:S01]  /*1330*/  LOP3.LUT R28, R13, 0x40, RZ, 0xfc, !PT ;  /* 0x000000400d1c7812 */ /* 0x000fe200078efcff */
[----:B------:R-:W-:-:S02]  /*1340*/  IMAD.MOV.U32 R39, RZ, RZ, R18 ;  /* 0x000000ffff277224 */ /* 0x000fc400078e0012 */
[----:B------:R-:W-:Y:S01]  /*1350*/  IMAD.HI.U32 R4, R12, R7, RZ ;  /* 0x000000070c047227 */ /* 0x000fe200078e00ff */
[----:B------:R-:W-:Y:S02]  /*1360*/  ISETP.GT.U32.AND P4, PT, R9, R6, PT ;  /* 0x000000060900720c */ /* 0x000fe40003f84070 */
[----:B------:R-:W-:Y:S01]  /*1370*/  IABS R19, R28 ;  /* 0x0000001c00137213 */ /* 0x000fe20000000000 */
[----:B------:R-:W-:Y:S01]  /*1380*/  @!P0 IMAD.MOV R39, RZ, RZ, -R39 ;  /* 0x000000ffff278224 */ /* 0x000fe200078e0a27 */
[----:B------:R-:W-:Y:S01]  /*1390*/  ISETP.GE.AND P0, PT, R26, RZ, PT ;  /* 0x000000ff1a00720c */ /* 0x000fe20003f06270 */
[----:B------:R-:W-:Y:S01]  /*13a0*/  @!P5 IMAD.IADD R8, R8, 0x1, -R9 ;  /* 0x000000010808d824 */ /* 0x000fe200078e0a09 */
[----:B------:R-:W-:Y:S01]  /*13b0*/  LOP3.LUT R26, R13, 0x44, RZ, 0xfc, !PT ;  /* 0x000000440d1a7812 */ /* 0x000fe200078efcff */
[----:B------:R-:W-:Y:S02]  /*13c0*/  IMAD.MOV R4, RZ, RZ, -R4 ;  /* 0x000000ffff047224 */ /* 0x000fe400078e0a04 */
[C---:B------:R-:W-:Y:S01]  /*13d0*/  IMAD R20, R9.reuse, R5, R24 ;  /* 0x0000000509147224 */ /* 0x040fe200078e0218 */
[C---:B------:R-:W-:Y:S01]  /*13e0*/  ISETP.GT.U32.AND P5, PT, R9.reuse, R8, PT ;  /* 0x000000080900720c */ /* 0x040fe20003fa4070 */
[----:B------:R-:W-:Y:S01]  /*13f0*/  IMAD R4, R9, R4, R7 ;  /* 0x0000000409047224 */ /* 0x000fe200078e0207 */
[----:B------:R-:W-:Y:S01]  /*1400*/  IABS R22, R26 ;  /* 0x0000001a00167213 */ /* 0x000fe20000000000 */
[----:B------:R-:W-:Y:S01]  /*1410*/  IMAD.HI.U32 R5, R12, R19, RZ ;  /* 0x000000130c057227 */ /* 0x000fe200078e00ff */
[----:B------:R-:W-:-:S03]  /*1420*/  IABS R24, R32 ;  /* 0x0000002000187213 */ /* 0x000fc60000000000 */
[----:B------:R-:W-:Y:S01]  /*1430*/  @!P4 IMAD.IADD R6, R6, 0x1, -R9 ;  /* 0x000000010606c824 */ /* 0x000fe200078e0a09 */
[----:B------:R-:W-:Y:S01]  /*1440*/  ISETP.GT.U32.AND P4, PT, R9, R4, PT ;  /* 0x000000040900720c */ /* 0x000fe20003f84070 */
[----:B------:R-:W-:Y:S02]  /*1450*/  IMAD.MOV R18, RZ, RZ, -R5 ;  /* 0x000000ffff127224 */ /* 0x000fe400078e0a05 */
[----:B------:R-:W-:-:S04]  /*1460*/  IMAD.HI.U32 R5, R12, R22, RZ ;  /* 0x000000160c057227 */ /* 0x000fc800078e00ff */
[C---:B------:R-:W-:Y:S01]  /*1470*/  IMAD R18, R9.reuse, R18, R19 ;  /* 0x0000001209127224 */ /* 0x040fe200078e0213 */
[----:B------:R-:W-:Y:S01]  /*1480*/  IABS R19, R30 ;  /* 0x0000001e00137213 */ /* 0x000fe20000000000 */
[----:B------:R-:W-:Y:S02]  /*1490*/  IMAD.MOV R5, RZ, RZ, -R5 ;  /* 0x000000ffff057224 */ /* 0x000fe400078e0a05 */
[--C-:B------:R-:W-:Y:S01]  /*14a0*/  @!P5 IMAD.IADD R8, R8, 0x1, -R9.reuse ;  /* 0x000000010808d824 */ /* 0x100fe200078e0a09 */
[C---:B------:R-:W-:Y:S01]  /*14b0*/  ISETP.GT.U32.AND P5, PT, R9.reuse, R18, PT ;  /* 0x000000120900720c */ /* 0x040fe20003fa4070 */
[C---:B------:R-:W-:Y:S02]  /*14c0*/  IMAD R22, R9.reuse, R5, R22 ;  /* 0x0000000509167224 */ /* 0x040fe400078e0216 */
[----:B------:R-:W-:Y:S02]  /*14d0*/  @!P4 IMAD.IADD R4, R4, 0x1, -R9 ;  /* 0x000000010404c824 */ /* 0x000fe400078e0a09 */
[----:B------:R-:W-:Y:S01]  /*14e0*/  @!P6 IMAD.MOV R37, RZ, RZ, -R37 ;  /* 0x000000ffff25e224 */ /* 0x000fe200078e0a25 */
[C---:B------:R-:W-:Y:S01]  /*14f0*/  ISETP.GT.U32.AND P4, PT, R9.reuse, R22, PT ;  /* 0x000000160900720c */ /* 0x040fe20003f84070 */
[----:B------:R-:W-:Y:S01]  /*1500*/  IMAD.HI.U32 R5, R12, R19, RZ ;  /* 0x000000130c057227 */ /* 0x000fe200078e00ff */
[----:B------:R-:W-:-:S03]  /*1510*/  ISETP.GT.U32.AND P6, PT, R9, R20, PT ;  /* 0x000000140900720c */ /* 0x000fc60003fc4070 */
[----:B------:R-:W-:Y:S02]  /*1520*/  IMAD.MOV.U32 R41, RZ, RZ, R6 ;  /* 0x000000ffff297224 */ /* 0x000fe400078e0006 */
[----:B------:R-:W-:Y:S01]  /*1530*/  @!P5 IMAD.IADD R18, R18, 0x1, -R9 ;  /* 0x000000011212d824 */ /* 0x000fe200078e0a09 */
[----:B------:R-:W-:Y:S01]  /*1540*/  ISETP.GT.U32.AND P5, PT, R9, R4, PT ;  /* 0x000000040900720c */ /* 0x000fe20003fa4070 */
[----:B------:R-:W-:-:S04]  /*1550*/  IMAD.HI.U32 R7, R12, R24, RZ ;  /* 0x000000180c077227 */ /* 0x000fc800078e00ff */
[----:B------:R-:W-:Y:S02]  /*1560*/  IMAD.MOV R6, RZ, RZ, -R5 ;  /* 0x000000ffff067224 */ /* 0x000fe400078e0a05 */
[----:B------:R-:W-:Y:S02]  /*1570*/  IMAD.MOV.U32 R43, RZ, RZ, R8 ;  /* 0x000000ffff2b7224 */ /* 0x000fe400078e0008 */
[----:B------:R-:W-:Y:S01]  /*1580*/  @!P4 IMAD.IADD R22, R22, 0x1, -R9 ;  /* 0x000000011616c824 */ /* 0x000fe200078e0a09 */
[C---:B------:R-:W-:Y:S01]  /*1590*/  ISETP.GT.U32.AND P4, PT, R9.reuse, R18, PT ;  /* 0x000000120900720c */ /* 0x040fe20003f84070 */
[----:B------:R-:W-:Y:S02]  /*15a0*/  IMAD.MOV R7, RZ, RZ, -R7 ;  /* 0x000000ffff077224 */ /* 0x000fe400078e0a07 */
[----:B------:R-:W-:Y:S01]  /*15b0*/  IMAD R6, R9, R6, R19 ;  /* 0x0000000609067224 */ /* 0x000fe200078e0213 */
[----:B------:R-:W-:Y:S01]  /*15c0*/  LOP3.LUT R19, R13, 0x50, RZ, 0xfc, !PT ;  /* 0x000000500d137812 */ /* 0x000fe200078efcff */
[----:B------:R-:W-:Y:S01]  /*15d0*/  @!P2 IMAD.MOV R43, RZ, RZ, -R43 ;  /* 0x000000ffff2ba224 */ /* 0x000fe200078e0a2b */
[C---:B------:R-:W-:Y:S01]  /*15e0*/  ISETP.GT.U32.AND P2, PT, R9.reuse, R22, PT ;  /* 0x000000160900720c */ /* 0x040fe20003f44070 */
[----:B------:R-:W-:Y:S01]  /*15f0*/  IMAD R24, R9, R7, R24 ;  /* 0x0000000709187224 */ /* 0x000fe200078e0218 */
[----:B------:R-:W-:Y:S01]  /*1600*/  IABS R7, R19 ;  /* 0x0000001300077213 */ /* 0x000fe20000000000 */
[----:B------:R-:W-:-:S02]  /*1610*/  @!P6 IMAD.IADD R20, R20, 0x1, -R9 ;  /* 0x000000011414e824 */ /* 0x000fc400078e0a09 */
[----:B------:R-:W-:Y:S01]  /*1620*/  @!P5 IMAD.IADD R4, R4, 0x1, -R9 ;  /* 0x000000010404d824 */ /* 0x000fe200078e0a09 */
[C---:B------:R-:W-:Y:S01]  /*1630*/  ISETP.GT.U32.AND P5, PT, R9.reuse, R6, PT ;  /* 0x000000060900720c */ /* 0x040fe20003fa4070 */
[----:B------:R-:W-:Y:S01]  /*1640*/  @!P3 IMAD.MOV R41, RZ, RZ, -R41 ;  /* 0x000000ffff29b224 */ /* 0x000fe200078e0a29 */
[----:B------:R-:W-:Y:S01]  /*1650*/  ISETP.GE.AND P3, PT, R26, RZ, PT ;  /* 0x000000ff1a00720c */ /* 0x000fe20003f66270 */
[----:B------:R-:W-:Y:S01]  /*1660*/  IMAD.MOV.U32 R47, RZ, RZ, R4 ;  /* 0x000000ffff2f7224 */ /* 0x000fe200078e0004 */
[----:B------:R-:W-:Y:S01]  /*1670*/  ISETP.GT.U32.AND P6, PT, R9, R20, PT ;  /* 0x000000140900720c */ /* 0x000fe20003fc4070 */
[----:B------:R-:W-:Y:S01]  /*1680*/  IMAD.HI.U32 R4, R12, R7, RZ ;  /* 0x000000070c047227 */ /* 0x000fe200078e00ff */
[----:B------:R-:W-:-:S03]  /*1690*/  LOP3.LUT R26, R13, 0x54, RZ, 0xfc, !PT ;  /* 0x000000540d1a7812 */ /* 0x000fc600078efcff */
[--C-:B------:R-:W-:Y:S01]  /*16a0*/  @!P4 IMAD.IADD R18, R18, 0x1, -R9.reuse ;  /* 0x000000011212c824 */ /* 0x100fe200078e0a09 */
[----:B------:R-:W-:Y:S01]  /*16b0*/  IABS R5, R26 ;  /* 0x0000001a00057213 */ /* 0x000fe20000000000 */
[----:B------:R-:W-:Y:S01]  /*16c0*/  @!P2 IMAD.IADD R22, R22, 0x1, -R9 ;  /* 0x000000011616a824 */ /* 0x000fe200078e0a09 */
[----:B------:R-:W-:Y:S01]  /*16d0*/  ISETP.GE.AND P4, PT, R32, RZ, PT ;  /* 0x000000ff2000720c */ /* 0x000fe20003f86270 */
[----:B------:R-:W-:Y:S01]  /*16e0*/  IMAD.MOV R4, RZ, RZ, -R4 ;  /* 0x000000ffff047224 */ /* 0x000fe200078e0a04 */
[----:B------:R-:W-:Y:S01]  /*16f0*/  ISETP.GE.AND P2, PT, R19, RZ, PT ;  /* 0x000000ff1300720c */ /* 0x000fe20003f46270 */
[----:B------:R-:W-:Y:S02]  /*1700*/  IMAD.MOV.U32 R49, RZ, RZ, R18 ;  /* 0x000000ffff317224 */ /* 0x000fe400078e0012 */
[----:B------:R-:W-:Y:S01]  /*1710*/  IMAD R18, R9, R4, R7 ;  /* 0x0000000409127224 */ /* 0x000fe200078e0207 */
[C---:B------:R-:W-:Y:S01]  /*1720*/  LOP3.LUT R4, R13.reuse, 0x58, RZ, 0xfc, !PT ;  /* 0x000000580d047812 */ /* 0x040fe200078efcff */
[----:B------:R-:W-:Y:S01]  /*1730*/  IMAD.MOV.U32 R51, RZ, RZ, R22 ;  /* 0x000000ffff337224 */ /* 0x000fe200078e0016 */
[----:B------:R-:W-:Y:S01]  /*1740*/  LOP3.LUT R7, R13, 0x60, RZ, 0xfc, !PT ;  /* 0x000000600d077812 */ /* 0x000fe200078efcff */
[----:B------:R-:W-:Y:S01]  /*1750*/  @!P6 IMAD.IADD R20, R20, 0x1, -R9 ;  /* 0x000000011414e824 */ /* 0x000fe200078e0a09 */
[----:B------:R-:W-:Y:S01]  /*1760*/  ISETP.GE.AND P6, PT, R28, RZ, PT ;  /* 0x000000ff1c00720c */ /* 0x000fe20003fc6270 */
[----:B------:R-:W-:Y:S01]  /*1770*/  @!P3 IMAD.MOV R51, RZ, RZ, -R51 ;  /* 0x000000ffff33b224 */ /* 0x000fe200078e0a33 */
[C---:B------:R-:W-:Y:S01]  /*1780*/  ISETP.GT.U32.AND P3, PT, R9.reuse, R18, PT ;  /* 0x000000120900720c */ /* 0x040fe20003f64070 */
[----:B------:R-:W-:Y:S01]  /*1790*/  @!P5 IMAD.IADD R6, R6, 0x1, -R9 ;  /* 0x000000010606d824 */ /* 0x000fe200078e0a09 */
[----:B------:R-:W-:Y:S01]  /*17a0*/  IABS R22, R4 ;  /* 0x0000000400167213 */ /* 0x000fe20000000000 */
[----:B------:R-:W-:Y:S01]  /*17b0*/  IMAD.MOV.U32 R45, RZ, RZ, R20 ;  /* 0x000000ffff2d7224 */ /* 0x000fe200078e0014 */
[----:B------:R-:W-:Y:S01]  /*17c0*/  ISETP.GE.AND P5, PT, R26, RZ, PT ;  /* 0x000000ff1a00720c */ /* 0x000fe20003fa6270 */
[----:B------:R-:W-:Y:S01]  /*17d0*/  IMAD.MOV.U32 R20, RZ, RZ, R5 ;  /* 0x000000ffff147224 */ /* 0x000fe200078e0005 */
[----:B------:R-:W-:Y:S01]  /*17e0*/  IABS R32, R7 ;  /* 0x0000000700207213 */ /* 0x000fe20000000000 */
[----:B------:R-:W-:Y:S01]  /*17f0*/  @!P0 IMAD.MOV R47, RZ, RZ, -R47 ;  /* 0x000000ffff2f8224 */ /* 0x000fe200078e0a2f */
[----:B------:R-:W-:Y:S01]  /*1800*/  ISETP.GT.U32.AND P0, PT, R9, R24, PT ;  /* 0x000000180900720c */ /* 0x000fe20003f04070 */
[----:B------:R-:W-:-:S04]  /*1810*/  IMAD.HI.U32 R5, R12, R20, RZ ;  /* 0x000000140c057227 */ /* 0x000fc800078e00ff */
[----:B------:R-:W-:Y:S02]  /*1820*/  @!P3 IMAD.IADD R18, R18, 0x1, -R9 ;  /* 0x000000011212b824 */ /* 0x000fe400078e0a09 */
[----:B------:R-:W-:Y:S01]  /*1830*/  @!P6 IMAD.MOV R49, RZ, RZ, -R49 ;  /* 0x000000ffff31e224 */ /* 0x000fe200078e0a31 */
[C---:B------:R-:W-:Y:S01]  /*1840*/  ISETP.GT.U32.AND P6, PT, R9.reuse, R6, PT ;  /* 0x000000060900720c */ /* 0x040fe20003fc4070 */
[----:B------:R-:W-:Y:S01]  /*1850*/  IMAD.MOV R5, RZ, RZ, -R5 ;  /* 0x000000ffff057224 */ /* 0x000fe200078e0a05 */
[C---:B------:R-:W-:Y:S01]  /*1860*/  ISETP.GT.U32.AND P3, PT, R9.reuse, R18, PT ;  /* 0x000000120900720c */ /* 0x040fe20003f64070 */
[----:B------:R-:W-:Y:S01]  /*1870*/  @!P1 IMAD.MOV R45, RZ, RZ, -R45 ;  /* 0x000000ffff2d9224 */ /* 0x000fe200078e0a2d */
[----:B------:R-:W-:Y:S01]  /*1880*/  ISETP.GE.AND P1, PT, R30, RZ, PT ;  /* 0x000000ff1e00720c */ /* 0x000fe20003f26270 */
[----:B------:R-:W-:Y:S01]  /*1890*/  IMAD R20, R9, R5, R20 ;  /* 0x0000000509147224 */ /* 0x000fe200078e0214 */
[----:B------:R-:W-:Y:S01]  /*18a0*/  LOP3.LUT R5, R13, 0x5c, RZ, 0xfc, !PT ;  /* 0x0000005c0d057812 */ /* 0x000fe200078efcff */
[----:B------:R-:W-:-:S02]  /*18b0*/  @!P0 IMAD.IADD R24, R24, 0x1, -R9 ;  /* 0x0000000118188824 */ /* 0x000fc400078e0a09 */
[----:B------:R-:W-:Y:S01]  /*18c0*/  IMAD.HI.U32 R19, R12, R34, RZ ;  /* 0x000000220c137227 */ /* 0x000fe200078e00ff */
[----:B------:R-:W-:Y:S02]  /*18d0*/  IABS R28, R5 ;  /* 0x00000005001c7213 */ /* 0x000fe40000000000 */
[C---:B------:R-:W-:Y:S01]  /*18e0*/  ISETP.GT.U32.AND P0, PT, R9.reuse, R24, PT ;  /* 0x000000180900720c */ /* 0x040fe20003f04070 */
[--C-:B------:R-:W-:Y:S01]  /*18f0*/  @!P6 IMAD.IADD R6, R6, 0x1, -R9.reuse ;  /* 0x000000010606e824 */ /* 0x100fe200078e0a09 */
[----:B------:R-:W-:Y:S01]  /*1900*/  ISETP.GE.AND P6, PT, R4, RZ, PT ;  /* 0x000000ff0400720c */ /* 0x000fe20003fc6270 */
[----:B------:R-:W-:Y:S01]  /*1910*/  @!P3 IMAD.IADD R18, R18, 0x1, -R9 ;  /* 0x000000011212b824 */ /* 0x000fe200078e0a09 */
[----:B------:R-:W-:Y:S01]  /*1920*/  ISETP.GT.U32.AND P3, PT, R9, R20, PT ;  /* 0x000000140900720c */ /* 0x000fe20003f64070 */
[----:B------:R-:W-:Y:S02]  /*1930*/  IMAD.MOV.U32 R53, RZ, RZ, R6 ;  /* 0x000000ffff357224 */ /* 0x000fe400078e0006 */
[----:B------:R-:W-:-:S04]  /*1940*/  IMAD.HI.U32 R6, R12, R22, RZ ;  /* 0x000000160c067227 */ /* 0x000fc800078e00ff */
[----:B------:R-:W-:Y:S02]  /*1950*/  IMAD.MOV R26, RZ, RZ, -R6 ;  /* 0x000000ffff1a7224 */ /* 0x000fe400078e0a06 */
[----:B------:R-:W-:Y:S01]  /*1960*/  @!P1 IMAD.MOV R53, RZ, RZ, -R53 ;  /* 0x000000ffff359224 */ /* 0x000fe200078e0a35 */
[----:B------:R-:W-:Y:S01]  /*1970*/  ISETP.GE.AND P1, PT, R7, RZ, PT ;  /* 0x000000ff0700720c */ /* 0x000fe20003f26270 */
[C---:B------:R-:W-:Y:S02]  /*1980*/  IMAD R22, R9.reuse, R26, R22 ;  /* 0x0000001a09167224 */ /* 0x040fe400078e0216 */
[----:B------:R-:W-:Y:S02]  /*1990*/  @!P3 IMAD.IADD R20, R20, 0x1, -R9 ;  /* 0x000000011414b824 */ /* 0x000fe400078e0a09 */
[----:B------:R-:W-:Y:S01]  /*19a0*/  IMAD.HI.U32 R7, R12, R28, RZ ;  /* 0x0000001c0c077227 */ /* 0x000fe200078e00ff */
[----:B------:R-:W-:-:S03]  /*19b0*/  ISETP.GT.U32.AND P3, PT, R9, R22, PT ;  /* 0x000000160900720c */ /* 0x000fc60003f64070 */
[----:B------:R-:W-:Y:S02]  /*19c0*/  IMAD.MOV R30, RZ, RZ, -R7 ;  /* 0x000000ffff1e7224 */ /* 0x000fe400078e0a07 */
[----:B------:R-:W-:Y:S02]  /*19d0*/  IMAD.MOV R19, RZ, RZ, -R19 ;  /* 0x000000ffff137224 */ /* 0x000fe400078e0a13 */
[----:B------:R-:W-:Y:S02]  /*19e0*/  IMAD R26, R9, R30, R28 ;  /* 0x0000001e091a7224 */ /* 0x000fe400078e021c */
[----:B------:R-:W-:-:S04]  /*19f0*/  IMAD.HI.U32 R8, R12, R32, RZ ;  /* 0x000000200c087227 */ /* 0x000fc800078e00ff */
[--C-:B------:R-:W-:Y:S02]  /*1a00*/  @!P3 IMAD.IADD R22, R22, 0x1, -R9.reuse ;  /* 0x000000011616b824 */ /* 0x100fe400078e0a09 */
[C---:B------:R-:W-:Y:S01]  /*1a10*/  IMAD R30, R9.reuse, R19, R34 ;  /* 0x00000013091e7224 */ /* 0x040fe200078e0222 */
[----:B------:R-:W-:Y:S01]  /*1a20*/  IABS R34, R46 ;  /* 0x0000002e00227213 */ /* 0x000fe20000000000 */
[----:B------:R-:W-:Y:S01]  /*1a30*/  IMAD.MOV.U32 R55, RZ, RZ, R18 ;  /* 0x000000ffff377224 */ /* 0x000fe200078e0012 */
[----:B------:R-:W-:Y:S01]  /*1a40*/  ISETP.GT.U32.AND P3, PT, R9, R22, PT ;  /* 0x000000160900720c */ /* 0x000fe20003f64070 */
[----:B------:R-:W-:Y:S01]  /*1a50*/  @!P0 IMAD.IADD R24, R24, 0x1, -R9 ;  /* 0x0000000118188824 */ /* 0x000fe200078e0a09 */
[----:B------:R-:W-:Y:S01]  /*1a60*/  ISETP.GE.AND P0, PT, R5, RZ, PT ;  /* 0x000000ff0500720c */ /* 0x000fe20003f06270 */
[----:B------:R-:W-:Y:S02]  /*1a70*/  IMAD.MOV R8, RZ, RZ, -R8 ;  /* 0x000000ffff087224 */ /* 0x000fe400078e0a08 */
[----:B------:R-:W-:Y:S01]  /*1a80*/  @!P2 IMAD.MOV R55, RZ, RZ, -R55 ;  /* 0x000000ffff37a224 */ /* 0x000fe200078e0a37 */
[----:B------:R-:W-:Y:S01]  /*1a90*/  ISETP.GT.U32.AND P2, PT, R9, R26, PT ;  /* 0x0000001a0900720c */ /* 0x000fe20003f44070 */
[----:B------:R-:W-:-:S04]  /*1aa0*/  IMAD.HI.U32 R19, R12, R34, RZ ;  /* 0x000000220c137227 */ /* 0x000fc800078e00ff */
[----:B------:R-:W-:Y:S01]  /*1ab0*/  @!P4 IMAD.MOV R24, RZ, RZ, -R24 ;  /* 0x000000ffff18c224 */ /* 0x000fe200078e0a18 */
[C---:B------:R-:W-:Y:S01]  /*1ac0*/  ISETP.GT.U32.AND P4, PT, R9.reuse, R20, PT ;  /* 0x000000140900720c */ /* 0x040fe20003f84070 */
[----:B------:R-:W-:Y:S02]  /*1ad0*/  IMAD R28, R9, R8, R32 ;  /* 0x00000008091c7224 */ /* 0x000fe400078e0220 */
[----:B------:R-:W-:-:S04]  /*1ae0*/  IMAD.HI.U32 R32, R12, R36, RZ ;  /* 0x000000240c207227 */ /* 0x000fc800078e00ff */
[----:B------:R-:W-:Y:S02]  /*1af0*/  IMAD.MOV R19, RZ, RZ, -R19 ;  /* 0x000000ffff137224 */ /* 0x000fe400078e0a13 */
[----:B------:R-:W-:Y:S02]  /*1b00*/  IMAD.MOV R18, RZ, RZ, -R32 ;  /* 0x000000ffff127224 */ /* 0x000fe400078e0a20 */
[C---:B------:R-:W-:Y:S02]  /*1b10*/  IMAD R32, R9.reuse, R19, R34 ;  /* 0x0000001309207224 */ /* 0x040fe400078e0222 */
[--C-:B------:R-:W-:Y:S01]  /*1b20*/  @!P3 IMAD.IADD R22, R22, 0x1, -R9.reuse ;  /* 0x000000011616b824 */ /* 0x100fe200078e0a09 */
[C---:B------:R-:W-:Y:S01]  /*1b30*/  ISETP.GT.U32.AND P3, PT, R9.reuse, R30, PT ;  /* 0x0000001e0900720c */ /* 0x040fe20003f64070 */
[--C-:B------:R-:W-:Y:S01]  /*1b40*/  @!P2 IMAD.IADD R26, R26, 0x1, -R9.reuse ;  /* 0x000000011a1aa824 */ /* 0x100fe200078e0a09 */
[C---:B------:R-:W-:Y:S01]  /*1b50*/  ISETP.GT.U32.AND P2, PT, R9.reuse, R32, PT ;  /* 0x000000200900720c */ /* 0x040fe20003f44070 */
[----:B------:R-:W-:Y:S01]  /*1b60*/  @!P4 IMAD.IADD R20, R20, 0x1, -R9 ;  /* 0x000000011414c824 */ /* 0x000fe200078e0a09 */
[C---:B------:R-:W-:Y:S01]  /*1b70*/  ISETP.GT.U32.AND P4, PT, R9.reuse, R28, PT ;  /* 0x0000001c0900720c */ /* 0x040fe20003f84070 */
[----:B------:R-:W-:-:S02]  /*1b80*/  IMAD R34, R9, R18, R36 ;  /* 0x0000001209227224 */ /* 0x000fc400078e0224 */
[----:B------:R-:W-:-:S04]  /*1b90*/  IMAD.HI.U32 R18, R12, R38, RZ ;  /* 0x000000260c127227 */ /* 0x000fc800078e00ff */
[----:B------:R-:W-:-:S04]  /*1ba0*/  IMAD.HI.U32 R19, R12, R40, RZ ;  /* 0x000000280c137227 */ /* 0x000fc800078e00ff */
[--C-:B------:R-:W-:Y:S02]  /*1bb0*/  @!P3 IMAD.IADD R30, R30, 0x1, -R9.reuse ;  /* 0x000000011e1eb824 */ /* 0x100fe400078e0a09 */
[--C-:B------:R-:W-:Y:S02]  /*1bc0*/  @!P2 IMAD.IADD R32, R32, 0x1, -R9.reuse ;  /* 0x000000012020a824 */ /* 0x100fe400078e0a09 */
[----:B------:R-:W-:Y:S01]  /*1bd0*/  IMAD.MOV R18, RZ, RZ, -R18 ;  /* 0x000000ffff127224 */ /* 0x000fe200078e0a12 */
[C---:B------:R-:W-:Y:S01]  /*1be0*/  ISETP.GT.U32.AND P2, PT, R9.reuse, R30, PT ;  /* 0x0000001e0900720c */ /* 0x040fe20003f44070 */
[----:B------:R-:W-:Y:S01]  /*1bf0*/  @!P4 IMAD.IADD R28, R28, 0x1, -R9 ;  /* 0x000000011c1cc824 */ /* 0x000fe200078e0a09 */
[----:B------:R-:W-:Y:S01]  /*1c00*/  ISETP.GT.U32.AND P4, PT, R9, R26, PT ;  /* 0x0000001a0900720c */ /* 0x000fe20003f84070 */
[----:B------:R-:W-:Y:S01]  /*1c10*/  IMAD R194, R3, 0x80, R194 ;  /* 0x0000008003c27824 */ /* 0x000fe200078e02c2 */
[----:B------:R-:W-:Y:S01]  /*1c20*/  SHF.R.U32.HI R3, RZ, 0x7, R208 ;  /* 0x00000007ff037819 */ /* 0x000fe200000116d0 */
[----:B------:R-:W-:Y:S01]  /*1c30*/  IMAD.MOV R19, RZ, RZ, -R19 ;  /* 0x000000ffff137224 */ /* 0x000fe200078e0a13 */
[C---:B------:R-:W-:Y:S01]  /*1c40*/  ISETP.GT.U32.AND P3, PT, R9.reuse, R28, PT ;  /* 0x0000001c0900720c */ /* 0x040fe20003f64070 */
[C---:B------:R-:W-:Y:S01]  /*1c50*/  IMAD R36, R9.reuse, R18, R38 ;  /* 0x0000001209247224 */ /* 0x040fe200078e0226 */
[----:B------:R-:W-:Y:S01]  /*1c60*/  IABS R18, R42 ;  /* 0x0000002a00127213 */ /* 0x000fe20000000000 */
[----:B------:R-:W-:Y:S01]  /*1c70*/  IMAD.MOV.U32 R57, RZ, RZ, R20 ;  /* 0x000000ffff397224 */ /* 0x000fe200078e0014 */
[----:B------:R-:W-:Y:S01]  /*1c80*/  IABS R13, R194 ;  /* 0x000000c2000d7213 */ /* 0x000fe20000000000 */
[----:B------:R-:W-:Y:S01]  /*1c90*/  IMAD R38, R9, R19, R40 ;  /* 0x0000001309267224 */ /* 0x000fe200078e0228 */
[----:B------:R-:W-:Y:S01]  /*1ca0*/  SGXT.U32 R3, R3, 0x1 ;  /* 0x000000010303781a */ /* 0x000fe20000000000 */
[----:B------:R-:W-:Y:S01]  /*1cb0*/  @!P5 IMAD.MOV R57, RZ, RZ, -R57 ;  /* 0x000000ffff39d224 */ /* 0x000fe200078e0a39 */
[----:B------:R-:W-:Y:S01]  /*1cc0*/  ISETP.GT.U32.AND P5, PT, R9, R32, PT ;  /* 0x000000200900720c */ /* 0x000fe20003fa4070 */
[----:B------:R-:W-:Y:S01]  /*1cd0*/  IMAD.HI.U32 R12, R12, R18, RZ ;  /* 0x000000120c0c7227 */ /* 0x000fe200078e00ff */
[----:B------:R-:W-:-:S02]  /*1ce0*/  LOP3.LUT R248, R3, 0x2, RZ, 0xfc, !PT ;  /* 0x0000000203f87812 */ /* 0x000fc400078efcff */
[----:B------:R-:W-:Y:S01]  /*1cf0*/  LOP3.LUT R223, R3, 0x20, RZ, 0xfc, !PT ;  /* 0x0000002003df7812 */ /* 0x000fe200078efcff */
[--C-:B------:R-:W-:Y:S01]  /*1d00*/  @!P2 IMAD.IADD R30, R30, 0x1, -R9.reuse ;  /* 0x000000011e1ea824 */ /* 0x100fe200078e0a09 */
[----:B------:R-:W-:Y:S01]  /*1d10*/  ISETP.GT.U32.AND P2, PT, R9, R38, PT ;  /* 0x000000260900720c */ /* 0x000fe20003f44070 */
[----:B------:R-:W-:Y:S01]  /*1d20*/  IMAD.MOV R12, RZ, RZ, -R12 ;  /* 0x000000ffff0c7224 */ /* 0x000fe200078e0a0c */
[C---:B------:R-:W-:Y:S01]  /*1d30*/  LOP3.LUT R217, R3.reuse, 0x22, RZ, 0xfc, !PT ;  /* 0x0000002203d97812 */ /* 0x040fe200078efcff */
[----:B------:R-:W-:Y:S01]  /*1d40*/  IMAD.HI.U32 R14, R14, R13, RZ ;  /* 0x0000000d0e0e7227 */ /* 0x000fe200078e00ff */
[C---:B------:R-:W-:Y:S02]  /*1d50*/  LOP3.LUT R247, R3.reuse, 0x4, RZ, 0xfc, !PT ;  /* 0x0000000403f77812 */ /* 0x040fe400078efcff */
[C---:B------:R-:W-:Y:S01]  /*1d60*/  LOP3.LUT R246, R3.reuse, 0x6, RZ, 0xfc, !PT ;  /* 0x0000000603f67812 */ /* 0x040fe200078efcff */
[C---:B----4-:R-:W-:Y:S01]  /*1d70*/  IMAD R4, R3.reuse, R118, RZ ;  /* 0x0000007603047224 */ /* 0x050fe200078e02ff */
[----:B------:R-:W-:Y:S01]  /*1d80*/  LOP3.LUT R216, R3, 0x24, RZ, 0xfc, !PT ;  /* 0x0000002403d87812 */ /* 0x000fe200078efcff */
[--C-:B------:R-:W-:Y:S01]  /*1d90*/  @!P3 IMAD.IADD R28, R28, 0x1, -R9.reuse ;  /* 0x000000011c1cb824 */ /* 0x100fe200078e0a09 */
[C---:B------:R-:W-:Y:S01]  /*1da0*/  ISETP.GT.U32.AND P3, PT, R9.reuse, R36, PT ;  /* 0x000000240900720c */ /* 0x040fe20003f64070 */
[----:B------:R-:W-:Y:S01]  /*1db0*/  IMAD R12, R9, R12, R18 ;  /* 0x0000000c090c7224 */ /* 0x000fe200078e0212 */
[C---:B------:R-:W-:Y:S01]  /*1dc0*/  LOP3.LUT R215, R3.reuse, 0x26, RZ, 0xfc, !PT ;  /* 0x0000002603d77812 */ /* 0x040fe200078efcff */
[----:B------:R-:W-:Y:S01]  /*1dd0*/  IMAD.MOV R14, RZ, RZ, -R14 ;  /* 0x000000ffff0e7224 */ /* 0x000fe200078e0a0e */
[C---:B------:R-:W-:Y:S01]  /*1de0*/  LOP3.LUT R245, R3.reuse, 0x8, RZ, 0xfc, !PT ;  /* 0x0000000803f57812 */ /* 0x040fe200078efcff */
[----:B------:R-:W-:Y:S01]  /*1df0*/  IMAD R5, R118, 0x2, R4 ;  /* 0x0000000276057824 */ /* 0x000fe200078e0204 */
[----:B------:R-:W-:Y:S01]  /*1e00*/  LOP3.LUT R244, R3, 0xa, RZ, 0xfc, !PT ;  /* 0x0000000a03f47812 */ /* 0x000fe200078efcff */
[----:B------:R-:W-:Y:S01]  /*1e10*/  @!P5 IMAD.IADD R32, R32, 0x1, -R9 ;  /* 0x000000012020d824 */ /* 0x000fe200078e0a09 */
[----:B------:R-:W-:Y:S01]  /*1e20*/  ISETP.GT.U32.AND P5, PT, R9, R12, PT ;  /* 0x0000000c0900720c */ /* 0x000fe20003fa4070 */
[----:B------:R-:W-:Y:S01]  /*1e30*/  IMAD R13, R10, R14, R13 ;  /* 0x0000000e0a0d7224 */ /* 0x000fe200078e020d */
[----:B------:R-:W-:Y:S01]  /*1e40*/  LOP3.LUT R214, R3, 0x28, RZ, 0xfc, !PT ;  /* 0x0000002803d67812 */ /* 0x000fe200078efcff */
[----:B------:R-:W-:Y:S01]  /*1e50*/  @!P4 IMAD.IADD R26, R26, 0x1, -R9 ;  /* 0x000000011a1ac824 */ /* 0x000fe200078e0a09 */
[----:B------:R-:W-:Y:S01]  /*1e60*/  ISETP.GT.U32.AND P4, PT, R9, R34, PT ;  /* 0x000000220900720c */ /* 0x000fe20003f84070 */
[----:B------:R-:W-:Y:S01]  /*1e70*/  IMAD R6, R118, 0x2, R5 ;  /* 0x0000000276067824 */ /* 0x000fe200078e0205 */
[C---:B------:R-:W-:Y:S01]  /*1e80*/  LOP3.LUT R213, R3.reuse, 0x2a, RZ, 0xfc, !PT ;  /* 0x0000002a03d57812 */ /* 0x040fe200078efcff */
[--C-:B------:R-:W-:Y:S01]  /*1e90*/  @!P2 IMAD.IADD R38, R38, 0x1, -R9.reuse ;  /* 0x000000012626a824 */ /* 0x100fe200078e0a09 */
[----:B------:R-:W-:Y:S01]  /*1ea0*/  ISETP.GT.U32.AND P2, PT, R10, R13, PT ;  /* 0x0000000d0a00720c */ /* 0x000fe20003f44070 */
[----:B------:R-:W-:Y:S01]  /*1eb0*/  IMAD R7, R118, 0x2, R6 ;  /* 0x0000000276077824 */ /* 0x000fe200078e0206 */
[C---:B------:R-:W-:Y:S01]  /*1ec0*/  LOP3.LUT R243, R3.reuse, 0xc, RZ, 0xfc, !PT ;  /* 0x0000000c03f37812 */ /* 0x040fe200078efcff */
[----:B------:R-:W-:Y:S01]  /*1ed0*/  @!P3 IMAD.IADD R36, R36, 0x1, -R9 ;  /* 0x000000012424b824 */ /* 0x000fe200078e0a09 */
[----:B------:R-:W-:Y:S01]  /*1ee0*/  ISETP.GE.AND P3, PT, R46, RZ, PT ;  /* 0x000000ff2e00720c */ /* 0x000fe20003f66270 */
[----:B------:R-:W-:Y:S01]  /*1ef0*/  IMAD R8, R118, 0x2, R7 ;  /* 0x0000000276087824 */ /* 0x000fe200078e0207 */
[C---:B------:R-:W-:Y:S01]  /*1f00*/  LOP3.LUT R242, R3.reuse, 0xe, RZ, 0xfc, !PT ;  /* 0x0000000e03f27812 */ /* 0x040fe200078efcff */
[--C-:B------:R-:W-:Y:S01]  /*1f10*/  @!P5 IMAD.IADD R12, R12, 0x1, -R9.reuse ;  /* 0x000000010c0cd824 */ /* 0x100fe200078e0a09 */
[----:B------:R-:W-:Y:S01]  /*1f20*/  LOP3.LUT R205, R3, 0x2c, RZ, 0xfc, !PT ;  /* 0x0000002c03cd7812 */ /* 0x000fe200078efcff */
[----:B------:R-:W-:Y:S01]  /*1f30*/  @!P0 IMAD.MOV R26, RZ, RZ, -R26 ;  /* 0x000000ffff1a8224 */ /* 0x000fe200078e0a1a */
[----:B------:R-:W-:Y:S01]  /*1f40*/  ISETP.GT.U32.AND P0, PT, R9, R36, PT ;  /* 0x000000240900720c */ /* 0x000fe20003f04070 */
[----:B------:R-:W-:Y:S01]  /*1f50*/  IMAD R165, R118, 0x2, R8 ;  /* 0x0000000276a57824 */ /* 0x000fe200078e0208 */
[C---:B------:R-:W-:Y:S01]  /*1f60*/  LOP3.LUT R204, R3.reuse, 0x2e, RZ, 0xfc, !PT ;  /* 0x0000002e03cc7812 */ /* 0x040fe200078efcff */
[----:B------:R-:W-:Y:S01]  /*1f70*/  @!P4 IMAD.IADD R34, R34, 0x1, -R9 ;  /* 0x000000012222c824 */ /* 0x000fe200078e0a09 */
[----:B------:R-:W-:Y:S01]  /*1f80*/  ISETP.GE.AND P4, PT, R44, RZ, PT ;  /* 0x000000ff2c00720c */ /* 0x000fe20003f86270 */
[----:B------:R-:W-:Y:S01]  /*1f90*/  IMAD.MOV.U32 R59, RZ, RZ, R22 ;  /* 0x000000ffff3b7224 */ /* 0x000fe200078e0016 */
[----:B------:R-:W-:Y:S01]  /*1fa0*/  LOP3.LUT R238, R3, 0x10, RZ, 0xfc, !PT ;  /* 0x0000001003ee7812 */ /* 0x000fe200078efcff */
[----:B------:R-:W-:Y:S01]  /*1fb0*/  @!P1 IMAD.MOV R28, RZ, RZ, -R28 ;  /* 0x000000ffff1c9224 */ /* 0x000fe200078e0a1c */
[----:B------:R-:W-:Y:S01]  /*1fc0*/  ISETP.GT.U32.AND P1, PT, R9, R12, PT ;  /* 0x0000000c0900720c */ /* 0x000fe20003f24070 */
[----:B------:R-:W-:Y:S01]  /*1fd0*/  @!P2 IMAD.IADD R13, R13, 0x1, -R10 ;  /* 0x000000010d0da824 */ /* 0x000fe200078e0a0a */
[----:B------:R-:W-:Y:S01]  /*1fe0*/  ISETP.GT.U32.AND P5, PT, R9, R34, PT ;  /* 0x000000220900720c */ /* 0x000fe20003fa4070 */
[C---:B------:R-:W-:Y:S01]  /*1ff0*/  IMAD R164, R118.reuse, 0x2, R165 ;  /* 0x0000000276a47824 */ /* 0x040fe200078e02a5 */
[----:B------:R-:W-:Y:S01]  /*2000*/  LOP3.LUT R237, R3, 0x12, RZ, 0xfc, !PT ;  /* 0x0000001203ed7812 */ /* 0x000fe200078efcff */
[----:B------:R-:W-:Y:S01]  /*2010*/  @!P6 IMAD.MOV R59, RZ, RZ, -R59 ;  /* 0x000000ffff3be224 */ /* 0x000fe200078e0a3b */
[----:B------:R-:W-:Y:S01]  /*2020*/  ISETP.GT.U32.AND P6, PT, R9, R38, PT ;  /* 0x000000260900720c */ /* 0x000fe20003fc4070 */
[----:B------:R-:W-:Y:S01]  /*2030*/  IMAD R163, R118, 0x2, R164 ;  /* 0x0000000276a37824 */ /* 0x000fe200078e02a4 */
[----:B------:R-:W-:Y:S01]  /*2040*/  ISETP.GT.U32.AND P2, PT, R10, R13, PT ;  /* 0x0000000d0a00720c */ /* 0x000fe20003f44070 */
[----:B------:R-:W-:Y:S01]  /*2050*/  @!P0 IMAD.IADD R36, R36, 0x1, -R9 ;  /* 0x0000000124248824 */ /* 0x000fe200078e0a09 */
[----:B------:R-:W-:Y:S01]  /*2060*/  ISETP.GE.AND P0, PT, R52, RZ, PT ;  /* 0x000000ff3400720c */ /* 0x000fe20003f06270 */
[----:B------:R-:W-:Y:S01]  /*2070*/  IMAD R162, R118, 0x2, R163 ;  /* 0x0000000276a27824 */ /* 0x000fe200078e02a3 */
[C---:B------:R-:W-:Y:S01]  /*2080*/  LOP3.LUT R203, R3.reuse, 0x30, RZ, 0xfc, !PT ;  /* 0x0000003003cb7812 */ /* 0x040fe200078efcff */
[----:B------:R-:W-:Y:S01]  /*2090*/  VIADD R22, R150, 0x3f ;  /* 0x0000003f96167836 */ /* 0x000fe20000000000 */
[C---:B------:R-:W-:Y:S01]  /*20a0*/  LOP3.LUT R202, R3.reuse, 0x32, RZ, 0xfc, !PT ;  /* 0x0000003203ca7812 */ /* 0x040fe200078efcff */
[----:B------:R-:W-:Y:S01]  /*20b0*/  IMAD R155, R118, 0x2, R162 ;  /* 0x00000002769b7824 */ /* 0x000fe200078e02a2 */
[----:B------:R-:W-:Y:S01]  /*20c0*/  LOP3.LUT R236, R3, 0x14, RZ, 0xfc, !PT ;  /* 0x0000001403ec7812 */ /* 0x000fe200078efcff */
[--C-:B------:R-:W-:Y:S01]  /*20d0*/  @!P1 IMAD.IADD R12, R12, 0x1, -R9.reuse ;  /* 0x000000010c0c9824 */ /* 0x100fe200078e0a09 */
[----:B------:R-:W-:Y:S01]  /*20e0*/  ISETP.GT.AND P1, PT, R22, 0x3f, PT ;  /* 0x0000003f1600780c */ /* 0x000fe20003f24270 */
[----:B------:R-:W-:Y:S01]  /*20f0*/  @!P4 IMAD.MOV R30, RZ, RZ, -R30 ;  /* 0x000000ffff1ec224 */ /* 0x000fe200078e0a1e */
[----:B------:R-:W-:Y:S01]  /*2100*/  ISETP.GE.AND P4, PT, R48, RZ, PT ;  /* 0x000000ff3000720c */ /* 0x000fe20003f86270 */
[--C-:B------:R-:W-:Y:S01]  /*2110*/  @!P5 IMAD.IADD R34, R34, 0x1, -R9.reuse ;  /* 0x000000012222d824 */ /* 0x100fe200078e0a09 */
[----:B------:R-:W-:Y:S01]  /*2120*/  ISETP.GE.AND P5, PT, R50, RZ, PT ;  /* 0x000000ff3200720c */ /* 0x000fe20003fa6270 */
[----:B------:R-:W-:Y:S01]  /*2130*/  @!P6 IMAD.IADD R38, R38, 0x1, -R9 ;  /* 0x000000012626e824 */ /* 0x000fe200078e0a09 */
[----:B------:R-:W-:Y:S01]  /*2140*/  ISETP.GE.AND P6, PT, R42, RZ, PT ;  /* 0x000000ff2a00720c */ /* 0x000fe20003fc6270 */
[C---:B------:R-:W-:Y:S01]  /*2150*/  IMAD R19, R118.reuse, 0x2, R155 ;  /* 0x0000000276137824 */ /* 0x040fe200078e029b */
[----:B------:R-:W-:Y:S01]  /*2160*/  SEL R18, RZ, 0x4, !P1 ;  /* 0x00000004ff127807 */ /* 0x000fe20004800000 */
[----:B------:R-:W-:Y:S01]  /*2170*/  @!P2 IMAD.IADD R13, R13, 0x1, -R10 ;  /* 0x000000010d0da824 */ /* 0x000fe200078e0a0a */
[-C--:B------:R-:W-:Y:S01]  /*2180*/  ISETP.GE.AND P2, PT, R3, R150.reuse, PT ;  /* 0x000000960300720c */ /* 0x080fe20003f46270 */
[----:B------:R-:W-:Y:S01]  /*2190*/  IMAD R20, R118, 0x2, R19 ;  /* 0x0000000276147824 */ /* 0x000fe200078e0213 */
[----:B------:R-:W-:Y:S01]  /*21a0*/  ISETP.NE.AND P1, PT, R157, RZ, PT ;  /* 0x000000ff9d00720c */ /* 0x000fe20003f25270 */
[----:B------:R-:W-:Y:S01]  /*21b0*/  @!P0 IMAD.MOV R38, RZ, RZ, -R38 ;  /* 0x000000ffff268224 */ /* 0x000fe200078e0a26 */
[----:B------:R-:W-:Y:S01]  /*21c0*/  SEL R9, R18, RZ, !P2 ;  /* 0x000000ff12097207 */ /* 0x000fe20005000000 */
[----:B------:R-:W-:Y:S01]  /*21d0*/  IMAD R61, R118, 0x2, R20 ;  /* 0x00000002763d7824 */ /* 0x000fe200078e0214 */
[----:B------:R-:W-:Y:S01]  /*21e0*/  ISETP.GE.AND P2, PT, R194, RZ, PT ;  /* 0x000000ffc200720c */ /* 0x000fe20003f46270 */
[----:B------:R-:W-:Y:S01]  /*21f0*/  @!P3 IMAD.MOV R32, RZ, RZ, -R32 ;  /* 0x000000ffff20b224 */ /* 0x000fe200078e0a20 */
[----:B------:R-:W-:Y:S01]  /*2200*/  ISETP.NE.AND P0, PT, R156, RZ, PT ;  /* 0x000000ff9c00720c */ /* 0x000fe20003f05270 */
[----:B------:R-:W-:Y:S01]  /*2210*/  IMAD R63, R118, 0x2, R61 ;  /* 0x00000002763f7824 */ /* 0x000fe200078e023d */
[----:B------:R-:W-:Y:S01]  /*2220*/  LOP3.LUT R10, RZ, R157, RZ, 0x33, !PT ;  /* 0x0000009dff0a7212 */ /* 0x000fe200078e33ff */
[----:B------:R-:W-:Y:S01]  /*2230*/  @!P4 IMAD.MOV R34, RZ, RZ, -R34 ;  /* 0x000000ffff22c224 */ /* 0x000fe200078e0a22 */
[----:B------:R-:W-:Y:S01]  /*2240*/  ISETP.GE.AND P3, PT, R248, R150, PT ;  /* 0x00000096f800720c */ /* 0x000fe20003f66270 */
[----:B------:R-:W-:Y:S01]  /*2250*/  @!P5 IMAD.MOV R36, RZ, RZ, -R36 ;  /* 0x000000ffff24d224 */ /* 0x000fe200078e0a24 */
[C---:B------:R-:W-:Y:S01]  /*2260*/  SEL R89, R10.reuse, R23, !P1 ;  /* 0x000000170a597207 */ /* 0x040fe20004800000 */
[----:B------:R-:W-:Y:S01]  /*2270*/  @!P6 IMAD.MOV R12, RZ, RZ, -R12 ;  /* 0x000000ffff0ce224 */ /* 0x000fe200078e0a0c */
[----:B------:R-:W-:Y:S01]  /*2280*/  SEL R40, R10, R15, !P1 ;  /* 0x0000000f0a287207 */ /* 0x000fe20004800000 */
[----:B------:R-:W-:Y:S01]  /*2290*/  IMAD R65, R118, 0x2, R63 ;  /* 0x0000000276417824 */ /* 0x000fe200078e023f */
[C---:B------:R-:W-:Y:S01]  /*22a0*/  SEL R88, R10.reuse, R21, !P1 ;  /* 0x000000150a587207 */ /* 0x040fe20004800000 */
[----:B------:R-:W-:Y:S01]  /*22b0*/  @!P2 IMAD.MOV R13, RZ, RZ, -R13 ;  /* 0x000000ffff0da224 */ /* 0x000fe200078e0a0d */
[----:B------:R-:W-:Y:S01]  /*22c0*/  SEL R90, R10, R25, !P1 ;  /* 0x000000190a5a7207 */ /* 0x000fe20004800000 */
[----:B------:R-:W-:Y:S01]  /*22d0*/  IMAD R67, R118, 0x2, R65 ;  /* 0x0000000276437824 */ /* 0x000fe200078e0241 */
[C---:B------:R-:W-:Y:S01]  /*22e0*/  SEL R91, R10.reuse, R16, !P1 ;  /* 0x000000100a5b7207 */ /* 0x040fe20004800000 */
[----:B------:R-:W-:Y:S01]  /*22f0*/  IMAD R21, R251, R119, RZ ;  /* 0x00000077fb157224 */ /* 0x000fe200078e02ff */
[----:B------:R-:W-:Y:S01]  /*2300*/  SEL R92, R10, R27, !P1 ;  /* 0x0000001b0a5c7207 */ /* 0x000fe20004800000 */
[----:B------:R-:W-:Y:S01]  /*2310*/  IMAD R69, R118, 0x2, R67 ;  /* 0x0000000276457824 */ /* 0x000fe200078e0243 */
[C---:B------:R-:W-:Y:S01]  /*2320*/  SEL R93, R10.reuse, R29, !P1 ;  /* 0x0000001d0a5d7207 */ /* 0x040fe20004800000 */
[----:B------:R-:W-:Y:S01]  /*2330*/  IMAD.SHL.U32 R14, R155, 0x4, RZ ;  /* 0x000000049b0e7824 */ /* 0x000fe200078e00ff */
[----:B------:R-:W-:Y:S01]  /*2340*/  SEL R94, R10, R31, !P1 ;  /* 0x0000001f0a5e7207 */ /* 0x000fe20004800000 */
[----:B------:R-:W-:Y:S01]  /*2350*/  IMAD R71, R118, 0x2, R69 ;  /* 0x0000000276477824 */ /* 0x000fe200078e0245 */
[C---:B------:R-:W-:Y:S01]  /*2360*/  SEL R95, R10.reuse, R33, !P1 ;  /* 0x000000210a5f7207 */ /* 0x040fe20004800000 */
[----:B------:R-:W-:Y:S01]  /*2370*/  IMAD R89, R89, UR5, RZ ;  /* 0x0000000559597c24 */ /* 0x000fe2000f8e02ff */
[----:B------:R-:W-:Y:S01]  /*2380*/  SEL R96, R10, R35, !P1 ;  /* 0x000000230a607207 */ /* 0x000fe20004800000 */
[----:B------:R-:W-:Y:S01]  /*2390*/  IMAD R73, R118, 0x2, R71 ;  /* 0x0000000276497824 */ /* 0x000fe200078e0247 */
[----:B------:R-:W-:Y:S01]  /*23a0*/  SEL R97, R10, R37, !P1 ;  /* 0x000000250a617207 */ /* 0x000fe20004800000 */
        /* <DEDUP_REMOVED lines=11> */
[C---:B------:R-:W-:Y:S01]  /*2460*/  SEL R103, R10.reuse, R49, !P1 ;  /* 0x000000310a677207 */ /* 0x040fe20004800000 */
        /* <DEDUP_REMOVED lines=28> */
[----:B------:R-:W-:Y:S01]  /*2630*/  IMAD.SHL.U32 R12, R163, 0x4, RZ ;  /* 0x00000004a30c7824 */ /* 0x000fe200078e00ff */
[----:B------:R-:W-:Y:S01]  /*2640*/  SEL R23, R10, R11, !P1 ;  /* 0x0000000b0a177207 */ /* 0x000fe20004800000 */
[C---:B------:R-:W-:Y:S01]  /*2650*/  IMAD R41, R118.reuse, 0x2, R39 ;  /* 0x0000000276297824 */ /* 0x040fe200078e0227 */
[----:B------:R-:W-:Y:S01]  /*2660*/  ISETP.NE.U32.AND P1, PT, R9, RZ, PT ;  /* 0x000000ff0900720c */ /* 0x000fe20003f25070 */
[----:B------:R-:W-:Y:S01]  /*2670*/  IMAD R99, R99, UR5, RZ ;  /* 0x0000000563637c24 */ /* 0x000fe2000f8e02ff */
[----:B------:R-:W-:Y:S01]  /*2680*/  ISETP.GE.AND P5, PT, R251, R150, PT ;  /* 0x00000096fb00720c */ /* 0x000fe20003fa6270 */
[----:B------:R-:W-:Y:S01]  /*2690*/  IMAD R43, R118, 0x2, R41 ;  /* 0x00000002762b7824 */ /* 0x000fe200078e0229 */
[----:B------:R-:W-:Y:S01]  /*26a0*/  SEL R9, R18, RZ, !P3 ;  /* 0x000000ff12097207 */ /* 0x000fe20005800000 */
[----:B------:R-:W-:Y:S01]  /*26b0*/  IMAD R101, R101, UR5, RZ ;  /* 0x0000000565657c24 */ /* 0x000fe2000f8e02ff */
[----:B------:R-:W-:Y:S01]  /*26c0*/  @!P0 LOP3.LUT R13, RZ, R156, RZ, 0x33, !PT ;  /* 0x0000009cff0d8212 */ /* 0x000fe200078e33ff */
[----:B------:R-:W-:Y:S01]  /*26d0*/  IMAD R26, R118, 0x2, R43 ;  /* 0x00000002761a7824 */ /* 0x000fe200078e022b */
[----:B------:R-:W-:Y:S01]  /*26e0*/  SEL R11, R18, RZ, !P5 ;  /* 0x000000ff120b7207 */ /* 0x000fe20006800000 */
[----:B------:R-:W-:Y:S01]  /*26f0*/  IMAD R100, R100, UR5, RZ ;  /* 0x0000000564647c24 */ /* 0x000fe2000f8e02ff */
[----:B------:R-:W-:Y:S01]  /*2700*/  ISETP.NE.U32.AND P5, PT, R9, RZ, PT ;  /* 0x000000ff0900720c */ /* 0x000fe20003fa5070 */
[----:B------:R-:W-:Y:S01]  /*2710*/  IMAD.SHL.U32 R9, R21, 0x4, RZ ;  /* 0x0000000415097824 */ /* 0x000fe200078e00ff */
[----:B------:R-:W-:Y:S01]  /*2720*/  ISETP.GE.AND P4, PT, R223, R150, PT ;  /* 0x00000096df00720c */ /* 0x000fe20003f86270 */
[----:B------:R-:W-:Y:S01]  /*2730*/  IMAD R154, R13, R151, RZ ;  /* 0x000000970d9a7224 */ /* 0x000fe200078e02ff */
[----:B------:R-:W-:Y:S01]  /*2740*/  ISETP.NE.U32.AND P6, PT, R11, RZ, PT ;  /* 0x000000ff0b00720c */ /* 0x000fe20003fc5070 */
[----:B------:R-:W-:Y:S01]  /*2750*/  IMAD.SHL.U32 R11, R164, 0x4, RZ ;  /* 0x00000004a40b7824 */ /* 0x000fe200078e00ff */
[----:B------:R-:W-:Y:S01]  /*2760*/  IADD3 R120, P0, R9, UR10, RZ ;  /* 0x0000000a09787c10 */ /* 0x000fe2000ff1e0ff */
[----:B------:R-:W-:Y:S01]  /*2770*/  IMAD.SHL.U32 R195, R154, 0x4, RZ ;  /* 0x000000049ac37824 */ /* 0x000fe200078e00ff */
[----:B------:R-:W-:Y:S01]  /*2780*/  SEL R10, R18, RZ, !P4 ;  /* 0x000000ff120a7207 */ /* 0x000fe20006000000 */
[----:B------:R-:W-:Y:S01]  /*2790*/  IMAD R151, R40, UR5, RZ ;  /* 0x0000000528977c24 */ /* 0x000fe2000f8e02ff */
[----:B------:R-:W-:Y:S01]  /*27a0*/  LEA.HI.X.SX32 R16, R21, UR11, 0x2, P0 ;  /* 0x0000000b15107c11 */ /* 0x000fe200080f16ff */
[----:B------:R-:W-:Y:S01]  /*27b0*/  IMAD.SHL.U32 R13, R162, 0x4, RZ ;  /* 0x00000004a20d7824 */ /* 0x000fe200078e00ff */
[----:B------:R-:W-:Y:S01]  /*27c0*/  IADD3 R146, P0, R195, UR8, RZ ;  /* 0x00000008c3927c10 */ /* 0x000fe2000ff1e0ff */
[----:B------:R-:W-:Y:S01]  /*27d0*/  IMAD R102, R102, UR5, RZ ;  /* 0x0000000566667c24 */ /* 0x000fe2000f8e02ff */
[----:B------:R-:W-:Y:S01]  /*27e0*/  ISETP.NE.U32.AND P2, PT, R10, RZ, PT ;  /* 0x000000ff0a00720c */ /* 0x000fe20003f45070 */
[----:B------:R-:W-:Y:S01]  /*27f0*/  IMAD.SHL.U32 R10, R165, 0x4, RZ ;  /* 0x00000004a50a7824 */ /* 0x000fe200078e00ff */
[----:B------:R-:W-:Y:S01]  /*2800*/  LEA.HI.X.SX32 R196, R154, UR9, 0x2, P0 ;  /* 0x000000099ac47c11 */ /* 0x000fe200080f16ff */
[----:B------:R-:W-:Y:S01]  /*2810*/  IMAD R104, R104, UR5, RZ ;  /* 0x0000000568687c24 */ /* 0x000fe2000f8e02ff */
[-C--:B------:R-:W-:Y:S01]  /*2820*/  LEA R138, P0, R61, R146.reuse, 0x2 ;  /* 0x000000923d8a7211 */ /* 0x080fe200078010ff */
[----:B------:R-:W-:Y:S01]  /*2830*/  IMAD R103, R103, UR5, RZ ;  /* 0x0000000567677c24 */ /* 0x000fe2000f8e02ff */
[----:B------:R-:W-:Y:S01]  /*2840*/  LEA R132, P3, R63, R146, 0x2 ;  /* 0x000000923f847211 */ /* 0x000fe200078610ff */
[----:B------:R-:W-:Y:S01]  /*2850*/  IMAD R105, R105, UR5, RZ ;  /* 0x0000000569697c24 */ /* 0x000fe2000f8e02ff */
[----:B------:R-:W-:Y:S01]  /*2860*/  LEA.HI.X.SX32 R139, R61, R196, 0x2, P0 ;  /* 0x000000c43d8b7211 */ /* 0x000fe200000f16ff */
        /* <DEDUP_REMOVED lines=26> */
[----:B------:R-:W-:Y:S01]  /*2a10*/  VIADD R240, R2, UR7 ;  /* 0x0000000702f07c36 */ /* 0x000fe20008000000 */
[----:B------:R-:W-:Y:S01]  /*2a20*/  LEA.HI.X.SX32 R177, R75, R196, 0x2, P3 ;  /* 0x000000c44bb17211 */ /* 0x000fe200018f16ff */
[----:B------:R-:W-:Y:S01]  /*2a30*/  VIADD R226, R199, UR7 ;  /* 0x00000007c7e27c36 */ /* 0x000fe20008000000 */
[----:B------:R-:W-:Y:S01]  /*2a40*/  LEA R186, P3, R25, R146, 0x2 ;  /* 0x0000009219ba7211 */ /* 0x000fe200078610ff */
[----:B------:R-:W-:Y:S01]  /*2a50*/  VIADD R209, R252, UR7 ;  /* 0x00000007fcd17c36 */ /* 0x000fe20008000000 */
[----:B------:R-:W-:Y:S01]  /*2a60*/  LEA.HI.X.SX32 R189, R15, R196, 0x2, P0 ;  /* 0x000000c40fbd7211 */ /* 0x000fe200000f16ff */
[----:B------:R-:W-:Y:S01]  /*2a70*/  IMAD.SHL.U32 R15, R19, 0x4, RZ ;  /* 0x00000004130f7824 */ /* 0x000fe200078e00ff */
[----:B------:R-:W-:Y:S01]  /*2a80*/  LEA R178, P0, R27, R146, 0x2 ;  /* 0x000000921bb27211 */ /* 0x000fe200078010ff */
[----:B------:R-:W-:Y:S01]  /*2a90*/  VIADD R207, R250, UR7 ;  /* 0x00000007facf7c36 */ /* 0x000fe20008000000 */
[----:B------:R-:W-:-:S02]  /*2aa0*/  LEA.HI.X.SX32 R187, R25, R196, 0x2, P3 ;  /* 0x000000c419bb7211 */ /* 0x000fc400018f16ff */
[----:B------:R-:W-:Y:S02]  /*2ab0*/  LEA R174, P3, R29, R146, 0x2 ;  /* 0x000000921dae7211 */ /* 0x000fe400078610ff */
[----:B------:R-:W-:Y:S02]  /*2ac0*/  LEA.HI.X.SX32 R179, R27, R196, 0x2, P0 ;  /* 0x000000c41bb37211 */ /* 0x000fe400000f16ff */
[----:B------:R-:W-:Y:S02]  /*2ad0*/  LEA R166, P0, R31, R146, 0x2 ;  /* 0x000000921fa67211 */ /* 0x000fe400078010ff */
[----:B------:R-:W-:Y:S02]  /*2ae0*/  LEA.HI.X.SX32 R175, R29, R196, 0x2, P3 ;  /* 0x000000c41daf7211 */ /* 0x000fe400018f16ff */
[----:B------:R-:W-:Y:S02]  /*2af0*/  LEA R160, P3, R33, R146, 0x2 ;  /* 0x0000009221a07211 */ /* 0x000fe400078610ff */
        /* <DEDUP_REMOVED lines=15> */
[C---:B------:R-:W-:Y:S02]  /*2bf0*/  LEA R148, P3, R5.reuse, R146, 0x2 ;  /* 0x0000009205947211 */ /* 0x040fe400078610ff */
[----:B------:R-:W-:Y:S02]  /*2c00*/  LEA.HI.X.SX32 R193, R4, R196, 0x2, P0 ;  /* 0x000000c404c17211 */ /* 0x000fe400000f16ff */
[----:B------:R-:W-:Y:S02]  /*2c10*/  LEA R170, P0, R6, R146, 0x2 ;  /* 0x0000009206aa7211 */ /* 0x000fe400078010ff */
[----:B------:R-:W-:Y:S01]  /*2c20*/  LEA.HI.X.SX32 R149, R5, R196, 0x2, P3 ;  /* 0x000000c405957211 */ /* 0x000fe200018f16ff */
[----:B------:R-:W-:Y:S01]  /*2c30*/  @!PT LDS RZ, [RZ] ;  /* 0x00000000fffff984 */ /* 0x000fe20000000800 */
[----:B------:R-:W-:Y:S01]  /*2c40*/  @!PT LDS RZ, [RZ] ;  /* 0x00000000fffff984 */ /* 0x000fe20000000800 */
[----:B------:R-:W-:Y:S01]  /*2c50*/  @!PT LDS RZ, [RZ] ;  /* 0x00000000fffff984 */ /* 0x000fe20000000800 */
[----:B------:R1:W-:Y:S01]  /*2c60*/  LDGSTS.E [R240], desc[UR14][R192.64], P1 ;  /* 0x00000000c0f07fae */ /* 0x0003e2000892184e */
[----:B------:R-:W-:-:S02]  /*2c70*/  LEA R158, P3, R7, R146, 0x2 ;  /* 0x00000092079e7211 */ /* 0x000fc400078610ff */
[----:B------:R-:W-:Y:S01]  /*2c80*/  LEA.HI.X.SX32 R171, R6, R196, 0x2, P0 ;  /* 0x000000c406ab7211 */ /* 0x000fe200000f16ff */
[----:B------:R2:W-:Y:S01]  /*2c90*/  LDGSTS.E [R240+0x8], desc[UR14][R148.64], P5 ;  /* 0x0000800094f07fae */ /* 0x0005e2000a92184e */
[----:B------:R-:W-:Y:S02]  /*2ca0*/  LEA R134, P0, R8, R146, 0x2 ;  /* 0x0000009208867211 */ /* 0x000fe400078010ff */
[----:B------:R-:W-:Y:S01]  /*2cb0*/  LEA.HI.X.SX32 R159, R7, R196, 0x2, P3 ;  /* 0x000000c4079f7211 */ /* 0x000fe200018f16ff */
[----:B------:R3:W-:Y:S01]  /*2cc0*/  LDGSTS.E [R240+0x4000], desc[UR14][R190.64], P2 ;  /* 0x04000000bef07fae */ /* 0x0007e2000912184e */
[----:B------:R-:W-:Y:S02]  /*2cd0*/  IADD3 R144, P3, R10, R146, RZ ;  /* 0x000000920a907210 */ /* 0x000fe40007f7e0ff */
[----:B------:R-:W-:Y:S02]  /*2ce0*/  LEA.HI.X.SX32 R135, R8, R196, 0x2, P0 ;  /* 0x000000c408877211 */ /* 0x000fe400000f16ff */
[----:B------:R-:W-:-:S02]  /*2cf0*/  IADD3 R184, P0, R11, R146, RZ ;  /* 0x000000920bb87210 */ /* 0x000fc40007f1e0ff */
[----:B------:R-:W-:Y:S02]  /*2d00*/  LEA.HI.X.SX32 R145, R165, R196, 0x2, P3 ;  /* 0x000000c4a5917211 */ /* 0x000fe400018f16ff */
[----:B------:R-:W-:Y:S02]  /*2d10*/  IADD3 R182, P3, R12, R146, RZ ;  /* 0x000000920cb67210 */ /* 0x000fe40007f7e0ff */
[----:B------:R-:W-:Y:S02]  /*2d20*/  LEA.HI.X.SX32 R185, R164, R196, 0x2, P0 ;  /* 0x000000c4a4b97211 */ /* 0x000fe400000f16ff */
[----:B------:R-:W-:Y:S02]  /*2d30*/  LEA R26, P0, R151, R120, 0x2 ;  /* 0x00000078971a7211 */ /* 0x000fe400078010ff */
[----:B------:R-:W-:Y:S02]  /*2d40*/  LEA.HI.X.SX32 R183, R163, R196, 0x2, P3 ;  /* 0x000000c4a3b77211 */ /* 0x000fe400018f16ff */
[----:B------:R-:W-:-:S02]  /*2d50*/  IADD3 R172, P4, R13, R146, RZ ;  /* 0x000000920dac7210 */ /* 0x000fc40007f9e0ff */
[----:B------:R-:W-:Y:S02]  /*2d60*/  IADD3 R168, P3, R14, R146, RZ ;  /* 0x000000920ea87210 */ /* 0x000fe40007f7e0ff */
[----:B------:R-:W-:Y:S02]  /*2d70*/  LEA.HI.X.SX32 R27, R151, R16, 0x2, P0 ;  /* 0x00000010971b7211 */ /* 0x000fe400000f16ff */
[----:B------:R-:W-:Y:S02]  /*2d80*/  LEA R30, P0, R89, R120, 0x2 ;  /* 0x00000078591e7211 */ /* 0x000fe400078010ff */
[-C--:B------:R-:W-:Y:S02]  /*2d90*/  LEA.HI.X.SX32 R173, R162, R196.reuse, 0x2, P4 ;  /* 0x000000c4a2ad7211 */ /* 0x080fe400020f16ff */
[----:B------:R-:W-:Y:S02]  /*2da0*/  LEA.HI.X.SX32 R169, R155, R196, 0x2, P3 ;  /* 0x000000c49ba97211 */ /* 0x000fe400018f16ff */
[----:B------:R-:W-:-:S02]  /*2db0*/  LEA R28, P4, R88, R120, 0x2 ;  /* 0x00000078581c7211 */ /* 0x000fc400078810ff */
[----:B------:R-:W-:Y:S02]  /*2dc0*/  LEA R32, P3, R90, R120, 0x2 ;  /* 0x000000785a207211 */ /* 0x000fe400078610ff */
        /* <DEDUP_REMOVED lines=56> */
[----:B------:R-:W-:Y:S02]  /*3150*/  LEA.HI.X.SX32 R83, R115, R16, 0x2, P4 ;  /* 0x0000001073537211 */ /* 0x000fe400020f16ff */
[----:B------:R-:W-:Y:S02]  /*3160*/  ISETP.GE.AND P4, PT, R217, R150, PT ;  /* 0x00000096d900720c */ /* 0x000fe40003f86270 */
[----:B------:R-:W-:-:S02]  /*3170*/  LEA.HI.X.SX32 R87, R117, R16, 0x2, P3 ;  /* 0x0000001075577211 */ /* 0x000fc400018f16ff */
[----:B------:R-:W-:Y:S01]  /*3180*/  LEA.HI.X.SX32 R121, R23, R16, 0x2, P0 ;  /* 0x0000001017797211 */ /* 0x000fe200000f16ff */
[----:B------:R-:W-:Y:S01]  /*3190*/  IMAD.SHL.U32 R16, R20, 0x4, RZ ;  /* 0x0000000414107824 */ /* 0x000fe200078e00ff */
[-C--:B------:R-:W-:Y:S02]  /*31a0*/  ISETP.GE.AND P3, PT, R247, R150.reuse, PT ;  /* 0x00000096f700720c */ /* 0x080fe40003f66270 */
[----:B------:R-:W-:Y:S02]  /*31b0*/  ISETP.GE.AND P0, PT, R246, R150, PT ;  /* 0x00000096f600720c */ /* 0x000fe40003f06270 */
[C---:B------:R-:W-:Y:S02]  /*31c0*/  SEL R147, R18.reuse, RZ, !P4 ;  /* 0x000000ff12937207 */ /* 0x040fe40006000000 */
[----:B------:R-:W-:Y:S02]  /*31d0*/  IADD3 R152, P4, R15, R146, RZ ;  /* 0x000000920f987210 */ /* 0x000fe40007f9e0ff */
[----:B------:R-:W-:-:S02]  /*31e0*/  SEL R197, R18, RZ, !P3 ;  /* 0x000000ff12c57207 */ /* 0x000fc40005800000 */
[----:B------:R-:W-:Y:S02]  /*31f0*/  IADD3 R146, P3, R16, R146, RZ ;  /* 0x0000009210927210 */ /* 0x000fe40007f7e0ff */
[----:B------:R-:W-:Y:S02]  /*3200*/  SEL R198, R18, RZ, !P0 ;  /* 0x000000ff12c67207 */ /* 0x000fe40004000000 */
[----:B------:R-:W-:Y:S02]  /*3210*/  ISETP.NE.U32.AND P0, PT, R147, RZ, PT ;  /* 0x000000ff9300720c */ /* 0x000fe40003f05070 */
[----:B------:R-:W-:Y:S02]  /*3220*/  LEA.HI.X.SX32 R147, R20, R196, 0x2, P3 ;  /* 0x000000c414937211 */ /* 0x000fe400018f16ff */
[----:B------:R-:W-:Y:S02]  /*3230*/  ISETP.NE.U32.AND P3, PT, R197, RZ, PT ;  /* 0x000000ffc500720c */ /* 0x000fe40003f65070 */
[----:B------:R-:W-:-:S02]  /*3240*/  ISETP.GE.AND P1, PT, R216, R150, PT ;  /* 0x00000096d800720c */ /* 0x000fc40003f26270 */
[----:B------:R-:W-:Y:S02]  /*3250*/  LEA.HI.X.SX32 R153, R19, R196, 0x2, P4 ;  /* 0x000000c413997211 */ /* 0x000fe400020f16ff */
[----:B------:R-:W-:Y:S02]  /*3260*/  SEL R196, R18, RZ, !P1 ;  /* 0x000000ff12c47207 */ /* 0x000fe40004800000 */
[----:B------:R-:W-:Y:S01]  /*3270*/  ISETP.NE.U32.AND P4, PT, R198, RZ, PT ;  /* 0x000000ffc600720c */ /* 0x000fe20003f85070 */
[----:B------:R4:W-:Y:S01]  /*3280*/  LDGSTS.E [R240+0x4008], desc[UR14][R180.64], P0 ;  /* 0x04008000b4f07fae */ /* 0x0009e2000812184e */
[-C--:B------:R-:W-:Y:S02]  /*3290*/  ISETP.GE.AND P5, PT, R215, R150.reuse, PT ;  /* 0x00000096d700720c */ /* 0x080fe40003fa6270 */
[----:B------:R-:W-:Y:S01]  /*32a0*/  ISETP.GE.AND P1, PT, R245, R150, PT ;  /* 0x00000096f500720c */ /* 0x000fe20003f26270 */
[----:B------:R5:W-:Y:S01]  /*32b0*/  LDGSTS.E [R226], desc[UR14][R170.64], P3 ;  /* 0x00000000aae27fae */ /* 0x000be2000992184e */
[----:B------:R-:W-:-:S02]  /*32c0*/  ISETP.NE.U32.AND P2, PT, R196, RZ, PT ;  /* 0x000000ffc400720c */ /* 0x000fc40003f45070 */
[C---:B------:R-:W-:Y:S02]  /*32d0*/  SEL R197, R18.reuse, RZ, !P5 ;  /* 0x000000ff12c57207 */ /* 0x040fe40006800000 */
[----:B------:R-:W-:Y:S02]  /*32e0*/  SEL R196, R18, RZ, !P1 ;  /* 0x000000ff12c47207 */ /* 0x000fe40004800000 */
[-C--:B------:R-:W-:Y:S01]  /*32f0*/  ISETP.GE.AND P5, PT, R244, R150.reuse, PT ;  /* 0x00000096f400720c */ /* 0x080fe20003fa6270 */
[----:B------:R5:W-:Y:S01]  /*3300*/  LDGSTS.E [R226+0x8], desc[UR14][R158.64], P4 ;  /* 0x000080009ee27fae */ /* 0x000be2000a12184e */
[----:B------:R-:W-:Y:S02]  /*3310*/  ISETP.NE.U32.AND P1, PT, R197, RZ, PT ;  /* 0x000000ffc500720c */ /* 0x000fe40003f25070 */
[----:B------:R-:W-:Y:S02]  /*3320*/  ISETP.NE.U32.AND P0, PT, R196, RZ, PT ;  /* 0x000000ffc400720c */ /* 0x000fe40003f05070 */
[----:B------:R-:W-:Y:S01]  /*3330*/  ISETP.GE.AND P3, PT, R214, R150, PT ;  /* 0x00000096d600720c */ /* 0x000fe20003f66270 */
[----:B------:R5:W-:Y:S01]  /*3340*/  LDGSTS.E [R226+0x4000], desc[UR14][R140.64], P2 ;  /* 0x040000008ce27fae */ /* 0x000be2000912184e */
[----:B------:R-:W-:-:S02]  /*3350*/  SEL R197, R18, RZ, !P5 ;  /* 0x000000ff12c57207 */ /* 0x000fc40006800000 */
[----:B------:R-:W-:Y:S02]  /*3360*/  LOP3.LUT R198, R2, 0x20, RZ, 0x3c, !PT ;  /* 0x0000002002c67812 */ /* 0x000fe400078e3cff */
[----:B------:R-:W-:Y:S02]  /*3370*/  SEL R196, R18, RZ, !P3 ;  /* 0x000000ff12c47207 */ /* 0x000fe40005800000 */
[----:B------:R-:W-:Y:S01]  /*3380*/  ISETP.NE.U32.AND P5, PT, R197, RZ, PT ;  /* 0x000000ffc500720c */ /* 0x000fe20003fa5070 */
[----:B------:R-:W-:Y:S01]  /*3390*/  VIADD R225, R198, UR7 ;  /* 0x00000007c6e17c36 */ /* 0x000fe20008000000 */
[-C--:B------:R-:W-:Y:S01]  /*33a0*/  ISETP.GE.AND P4, PT, R213, R150.reuse, PT ;  /* 0x00000096d500720c */ /* 0x080fe20003f86270 */
[----:B------:R5:W-:Y:S01]  /*33b0*/  LDGSTS.E [R226+0x4008], desc[UR14][R176.64], P1 ;  /* 0x04008000b0e27fae */ /* 0x000be2000892184e */
[----:B------:R-:W-:Y:S02]  /*33c0*/  ISETP.GE.AND P3, PT, R243, R150, PT ;  /* 0x00000096f300720c */ /* 0x000fe40003f66270 */
[----:B------:R-:W-:Y:S01]  /*33d0*/  ISETP.NE.U32.AND P2, PT, R196, RZ, PT ;  /* 0x000000ffc400720c */ /* 0x000fe20003f45070 */
[----:B------:R5:W-:Y:S01]  /*33e0*/  LDGSTS.E [R225], desc[UR14][R134.64], P0 ;  /* 0x0000000086e17fae */ /* 0x000be2000812184e */
[----:B------:R-:W-:-:S02]  /*33f0*/  SEL R197, R18, RZ, !P4 ;  /* 0x000000ff12c57207 */ /* 0x000fc40006000000 */
[-C--:B------:R-:W-:Y:S02]  /*3400*/  ISETP.GE.AND P4, PT, R242, R150.reuse, PT ;  /* 0x00000096f200720c */ /* 0x080fe40003f86270 */
[C---:B------:R-:W-:Y:S01]  /*3410*/  SEL R196, R18.reuse, RZ, !P3 ;  /* 0x000000ff12c47207 */ /* 0x040fe20005800000 */
[----:B------:R5:W-:Y:S01]  /*3420*/  LDGSTS.E [R225+0x8], desc[UR14][R144.64], P5 ;  /* 0x0000800090e17fae */ /* 0x000be2000a92184e */
[----:B------:R-:W-:Y:S02]  /*3430*/  ISETP.NE.U32.AND P3, PT, R197, RZ, PT ;  /* 0x000000ffc500720c */ /* 0x000fe40003f65070 */
[----:B------:R-:W-:Y:S02]  /*3440*/  SEL R197, R18, RZ, !P4 ;  /* 0x000000ff12c57207 */ /* 0x000fe40006000000 */
[----:B------:R-:W-:Y:S01]  /*3450*/  ISETP.NE.U32.AND P1, PT, R196, RZ, PT ;  /* 0x000000ffc400720c */ /* 0x000fe20003f25070 */
[----:B------:R5:W-:Y:S01]  /*3460*/  LDGSTS.E [R225+0x4000], desc[UR14][R188.64], P2 ;  /* 0x04000000bce17fae */ /* 0x000be2000912184e */
[----:B------:R-:W-:-:S02]  /*3470*/  ISETP.GE.AND P0, PT, R205, R150, PT ;  /* 0x00000096cd00720c */ /* 0x000fc40003f06270 */
[----:B------:R-:W-:Y:S02]  /*3480*/  LOP3.LUT R198, R2, 0x30, RZ, 0x3c, !PT ;  /* 0x0000003002c67812 */ /* 0x000fe400078e3cff */
[----:B------:R-:W-:Y:S02]  /*3490*/  ISETP.NE.U32.AND P4, PT, R197, RZ, PT ;  /* 0x000000ffc500720c */ /* 0x000fe40003f85070 */
[----:B------:R-:W-:Y:S01]  /*34a0*/  SEL R196, R18, RZ, !P0 ;  /* 0x000000ff12c47207 */ /* 0x000fe20004000000 */
[----:B------:R-:W-:Y:S01]  /*34b0*/  VIADD R220, R198, UR7 ;  /* 0x00000007c6dc7c36 */ /* 0x000fe20008000000 */
[-C--:B------:R-:W-:Y:S01]  /*34c0*/  ISETP.GE.AND P5, PT, R204, R150.reuse, PT ;  /* 0x00000096cc00720c */ /* 0x080fe20003fa6270 */
[----:B------:R5:W-:Y:S01]  /*34d0*/  LDGSTS.E [R225+0x4008], desc[UR14][R186.64], P3 ;  /* 0x04008000bae17fae */ /* 0x000be2000992184e */
[----:B------:R-:W-:Y:S02]  /*34e0*/  ISETP.GE.AND P0, PT, R238, R150, PT ;  /* 0x00000096ee00720c */ /* 0x000fe40003f06270 */
[----:B------:R-:W-:Y:S01]  /*34f0*/  ISETP.NE.U32.AND P2, PT, R196, RZ, PT ;  /* 0x000000ffc400720c */ /* 0x000fe20003f45070 */
[----:B------:R5:W-:Y:S01]  /*3500*/  LDGSTS.E [R220], desc[UR14][R184.64], P1 ;  /* 0x00000000b8dc7fae */ /* 0x000be2000892184e */
[----:B------:R-:W-:-:S02]  /*3510*/  SEL R197, R18, RZ, !P5 ;  /* 0x000000ff12c57207 */ /* 0x000fc40006800000 */
[-C--:B------:R-:W-:Y:S01]  /*3520*/  ISETP.GE.AND P5, PT, R237, R150.reuse, PT ;  /* 0x00000096ed00720c */ /* 0x080fe20003fa6270 */
[----:B------:R5:W-:Y:S01]  /*3530*/  LDGSTS.E [R220+0x8], desc[UR14][R182.64], P4 ;  /* 0x00008000b6dc7fae */ /* 0x000be2000a12184e */
[C---:B------:R-:W-:Y:S02]  /*3540*/  SEL R196, R18.reuse, RZ, !P0 ;  /* 0x000000ff12c47207 */ /* 0x040fe40004000000 */
[----:B------:R-:W-:Y:S02]  /*3550*/  ISETP.NE.U32.AND P0, PT, R197, RZ, PT ;  /* 0x000000ffc500720c */ /* 0x000fe40003f05070 */
[----:B------:R-:W-:Y:S02]  /*3560*/  SEL R197, R18, RZ, !P5 ;  /* 0x000000ff12c57207 */ /* 0x000fe40006800000 */
[----:B------:R-:W-:Y:S01]  /*3570*/  ISETP.GE.AND P1, PT, R203, R150, PT ;  /* 0x00000096cb00720c */ /* 0x000fe20003f26270 */
[----:B------:R5:W-:Y:S01]  /*3580*/  LDGSTS.E [R220+0x4000], desc[UR14][R178.64], P2 ;  /* 0x04000000b2dc7fae */ /* 0x000be2000912184e */
[----:B------:R-:W-:-:S02]  /*3590*/  ISETP.NE.U32.AND P3, PT, R196, RZ, PT ;  /* 0x000000ffc400720c */ /* 0x000fc40003f65070 */
[----:B------:R-:W-:Y:S02]  /*35a0*/  ISETP.NE.U32.AND P5, PT, R197, RZ, PT ;  /* 0x000000ffc500720c */ /* 0x000fe40003fa5070 */
[-C--:B------:R-:W-:Y:S02]  /*35b0*/  ISETP.GE.AND P4, PT, R202, R150.reuse, PT ;  /* 0x00000096ca00720c */ /* 0x080fe40003f86270 */
[----:B------:R-:W-:Y:S01]  /*35c0*/  SEL R196, R18, RZ, !P1 ;  /* 0x000000ff12c47207 */ /* 0x000fe20004800000 */
[----:B------:R5:W-:Y:S01]  /*35d0*/  LDGSTS.E [R220+0x4008], desc[UR14][R174.64], P0 ;  /* 0x04008000aedc7fae */ /* 0x000be2000812184e */
[----:B------:R-:W-:Y:S02]  /*35e0*/  LOP3.LUT R198, R2, 0x40, RZ, 0x3c, !PT ;  /* 0x0000004002c67812 */ /* 0x000fe400078e3cff */
[----:B------:R-:W-:Y:S02]  /*35f0*/  ISETP.GE.AND P1, PT, R236, R150, PT ;  /* 0x00000096ec00720c */ /* 0x000fe40003f26270 */
[----:B------:R-:W-:Y:S01]  /*3600*/  LOP3.LUT R224, R3, 0x16, RZ, 0xfc, !PT ;  /* 0x0000001603e07812 */ /* 0x000fe200078efcff */
[----:B------:R-:W-:Y:S01]  /*3610*/  VIADD R212, R198, UR7 ;  /* 0x00000007c6d47c36 */ /* 0x000fe20008000000 */
[----:B------:R-:W-:-:S02]  /*3620*/  SEL R197, R18, RZ, !P4 ;  /* 0x000000ff12c57207 */ /* 0x000fc40006000000 */
[----:B------:R-:W-:Y:S02]  /*3630*/  ISETP.NE.U32.AND P2, PT, R196, RZ, PT ;  /* 0x000000ffc400720c */ /* 0x000fe40003f45070 */
[----:B------:R-:W-:Y:S01]  /*3640*/  SEL R196, R18, RZ, !P1 ;  /* 0x000000ff12c47207 */ /* 0x000fe20004800000 */
[----:B------:R5:W-:Y:S01]  /*3650*/  LDGSTS.E [R212], desc[UR14][R172.64], P3 ;  /* 0x00000000acd47fae */ /* 0x000be2000992184e */
[----:B------:R-:W-:Y:S02]  /*3660*/  ISETP.GE.AND P4, PT, R224, R150, PT ;  /* 0x00000096e000720c */ /* 0x000fe40003f86270 */
[----:B------:R-:W-:Y:S01]  /*3670*/  LOP3.LUT R201, R3, 0x34, RZ, 0xfc, !PT ;  /* 0x0000003403c97812 */ /* 0x000fe200078efcff */
[----:B------:R5:W-:Y:S01]  /*3680*/  LDGSTS.E [R212+0x8], desc[UR14][R168.64], P5 ;  /* 0x00008000a8d47fae */ /* 0x000be2000a92184e */
[----:B------:R-:W-:Y:S02]  /*3690*/  ISETP.NE.U32.AND P1, PT, R197, RZ, PT ;  /* 0x000000ffc500720c */ /* 0x000fe40003f25070 */
[----:B------:R-:W-:-:S02]  /*36a0*/  ISETP.NE.U32.AND P0, PT, R196, RZ, PT ;  /* 0x000000ffc400720c */ /* 0x000fc40003f05070 */
[----:B------:R-:W-:Y:S01]  /*36b0*/  SEL R197, R18, RZ, !P4 ;  /* 0x000000ff12c57207 */ /* 0x000fe20006000000 */
[----:B------:R5:W-:Y:S01]  /*36c0*/  LDGSTS.E [R212+0x4000], desc[UR14][R166.64], P2 ;  /* 0x04000000a6d47fae */ /* 0x000be2000912184e */
[----:B------:R-:W-:Y:S02]  /*36d0*/  LOP3.LUT R200, R3, 0x36, RZ, 0xfc, !PT ;  /* 0x0000003603c87812 */ /* 0x000fe400078efcff */
[-C--:B------:R-:W-:Y:S02]  /*36e0*/  ISETP.GE.AND P3, PT, R201, R150.reuse, PT ;  /* 0x00000096c900720c */ /* 0x080fe40003f66270 */
[----:B------:R-:W-:Y:S02]  /*36f0*/  LOP3.LUT R198, R2, 0x50, RZ, 0x3c, !PT ;  /* 0x0000005002c67812 */ /* 0x000fe400078e3cff */
[----:B------:R-:W-:Y:S01]  /*3700*/  ISETP.NE.U32.AND P4, PT, R197, RZ, PT ;  /* 0x000000ffc500720c */ /* 0x000fe20003f85070 */
[----:B------:R5:W-:Y:S01]  /*3710*/  LDGSTS.E [R212+0x4008], desc[UR14][R160.64], P1 ;  /* 0x04008000a0d47fae */ /* 0x000be2000892184e */
[----:B------:R-:W-:Y:S01]  /*3720*/  LOP3.LUT R222, R3, 0x18, RZ, 0xfc, !PT ;  /* 0x0000001803de7812 */ /* 0x000fe200078efcff */
[----:B------:R-:W-:Y:S01]  /*3730*/  VIADD R211, R198, UR7 ;  /* 0x00000007c6d37c36 */ /* 0x000fe20008000000 */
[----:B------:R-:W-:-:S02]  /*3740*/  ISETP.GE.AND P5, PT, R200, R150, PT ;  /* 0x00000096c800720c */ /* 0x000fc40003fa6270 */
[----:B------:R-:W-:Y:S02]  /*3750*/  SEL R196, R18, RZ, !P3 ;  /* 0x000000ff12c47207 */ /* 0x000fe40005800000 */
[----:B------:R-:W-:Y:S01]  /*3760*/  ISETP.GE.AND P3, PT, R222, R150, PT ;  /* 0x00000096de00720c */ /* 0x000fe20003f66270 */
[----:B------:R5:W-:Y:S01]  /*3770*/  LDGSTS.E [R211], desc[UR14][R152.64], P0 ;  /* 0x0000000098d37fae */ /* 0x000be2000812184e */
[----:B------:R-:W-:Y:S02]  /*3780*/  SEL R197, R18, RZ, !P5 ;  /* 0x000000ff12c57207 */ /* 0x000fe40006800000 */
[----:B------:R-:W-:Y:S01]  /*3790*/  ISETP.NE.U32.AND P5, PT, R196, RZ, PT ;  /* 0x000000ffc400720c */ /* 0x000fe20003fa5070 */
[----:B------:R5:W-:Y:S01]  /*37a0*/  LDGSTS.E [R211+0x8], desc[UR14][R146.64], P4 ;  /* 0x0000800092d37fae */ /* 0x000be2000a12184e */
[----:B------:R-:W-:Y:S02]  /*37b0*/  LOP3.LUT R199, R3, 0x38, RZ, 0xfc, !PT ;  /* 0x0000003803c77812 */ /* 0x000fe400078efcff */
[----:B------:R-:W-:-:S02]  /*37c0*/  SEL R196, R18, RZ, !P3 ;  /* 0x000000ff12c47207 */ /* 0x000fc40005800000 */
[----:B------:R-:W-:Y:S02]  /*37d0*/  ISETP.GE.AND P0, PT, R199, R150, PT ;  /* 0x00000096c700720c */ /* 0x000fe40003f06270 */
[----:B------:R-:W-:Y:S02]  /*37e0*/  ISETP.NE.U32.AND P3, PT, R197, RZ, PT ;  /* 0x000000ffc500720c */ /* 0x000fe40003f65070 */
[C---:B------:R-:W-:Y:S02]  /*37f0*/  LOP3.LUT R198, R3.reuse, 0x3a, RZ, 0xfc, !PT ;  /* 0x0000003a03c67812 */ /* 0x040fe400078efcff */
[----:B------:R-:W-:Y:S01]  /*3800*/  LOP3.LUT R221, R3, 0x1a, RZ, 0xfc, !PT ;  /* 0x0000001a03dd7812 */ /* 0x000fe200078efcff */
[----:B------:R5:W-:Y:S01]  /*3810*/  LDGSTS.E [R211+0x4000], desc[UR14][R142.64], P5 ;  /* 0x040000008ed37fae */ /* 0x000be2000a92184e */
[----:B------:R-:W-:Y:S02]  /*3820*/  ISETP.NE.U32.AND P1, PT, R196, RZ, PT ;  /* 0x000000ffc400720c */ /* 0x000fe40003f25070 */
[----:B------:R-:W-:-:S02]  /*3830*/  SEL R196, R18, RZ, !P0 ;  /* 0x000000ff12c47207 */ /* 0x000fc40004000000 */
[-C--:B------:R-:W-:Y:S02]  /*3840*/  ISETP.GE.AND P4, PT, R198, R150.reuse, PT ;  /* 0x00000096c600720c */ /* 0x080fe40003f86270 */
[----:B------:R-:W-:Y:S01]  /*3850*/  ISETP.GE.AND P2, PT, R221, R150, PT ;  /* 0x00000096dd00720c */ /* 0x000fe20003f46270 */
[----:B------:R5:W-:Y:S01]  /*3860*/  LDGSTS.E [R211+0x4008], desc[UR14][R136.64], P3 ;  /* 0x0400800088d37fae */ /* 0x000be2000992184e */
[----:B------:R-:W-:Y:S02]  /*3870*/  LOP3.LUT R219, R3, 0x1c, RZ, 0xfc, !PT ;  /* 0x0000001c03db7812 */ /* 0x000fe400078efcff */
[----:B------:R-:W-:Y:S02]  /*3880*/  ISETP.NE.U32.AND P0, PT, R196, RZ, PT ;  /* 0x000000ffc400720c */ /* 0x000fe40003f05070 */
[C---:B------:R-:W-:Y:S01]  /*3890*/  SEL R196, R18.reuse, RZ, !P4 ;  /* 0x000000ff12c47207 */ /* 0x040fe20006000000 */
[----:B------:R5:W-:Y:S01]  /*38a0*/  LDGSTS.E [R209], desc[UR14][R138.64], P1 ;  /* 0x000000008ad17fae */ /* 0x000be2000892184e */
[----:B------:R-:W-:-:S02]  /*38b0*/  SEL R197, R18, RZ, !P2 ;  /* 0x000000ff12c57207 */ /* 0x000fc40005000000 */
[-C--:B------:R-:W-:Y:S02]  /*38c0*/  ISETP.GE.AND P5, PT, R219, R150.reuse, PT ;  /* 0x00000096db00720c */ /* 0x080fe40003fa6270 */
[----:B------:R-:W-:Y:S02]  /*38d0*/  LOP3.LUT R218, R3, 0x1e, RZ, 0xfc, !PT ;  /* 0x0000001e03da7812 */ /* 0x000fe400078efcff */
[----:B------:R-:W-:Y:S02]  /*38e0*/  ISETP.NE.U32.AND P4, PT, R196, RZ, PT ;  /* 0x000000ffc400720c */ /* 0x000fe40003f85070 */
[----:B------:R-:W-:Y:S02]  /*38f0*/  ISETP.NE.U32.AND P2, PT, R197, RZ, PT ;  /* 0x000000ffc500720c */ /* 0x000fe40003f45070 */
[----:B------:R-:W-:Y:S02]  /*3900*/  SEL R196, R18, RZ, !P5 ;  /* 0x000000ff12c47207 */ /* 0x000fe40006800000 */
[----:B------:R-:W-:-:S02]  /*3910*/  ISETP.GE.AND P3, PT, R218, R150, PT ;  /* 0x00000096da00720c */ /* 0x000fc40003f66270 */
[----:B------:R-:W-:Y:S02]  /*3920*/  ISETP.NE.U32.AND P5, PT, R196, RZ, PT ;  /* 0x000000ffc400720c */ /* 0x000fe40003fa5070 */
[----:B------:R-:W-:Y:S02]  /*3930*/  SEL R196, R18, RZ, !P3 ;  /* 0x000000ff12c47207 */ /* 0x000fe40005800000 */
[C---:B------:R-:W-:Y:S02]  /*3940*/  LOP3.LUT R197, R3.reuse, 0x3c, RZ, 0xfc, !PT ;  /* 0x0000003c03c57812 */ /* 0x040fe400078efcff */
[----:B------:R-:W-:Y:S01]  /*3950*/  ISETP.NE.U32.AND P3, PT, R196, RZ, PT ;  /* 0x000000ffc400720c */ /* 0x000fe20003f65070 */
[----:B------:R5:W-:Y:S01]  /*3960*/  LDGSTS.E [R209+0x8], desc[UR14][R132.64], P2 ;  /* 0x0000800084d17fae */ /* 0x000be2000912184e */
[----:B------:R-:W-:Y:S02]  /*3970*/  LOP3.LUT R196, R3, 0x3e, RZ, 0xfc, !PT ;  /* 0x0000003e03c47812 */ /* 0x000fe400078efcff */
[-C--:B------:R-:W-:Y:S01]  /*3980*/  ISETP.GE.AND P1, PT, R197, R150.reuse, PT ;  /* 0x00000096c500720c */ /* 0x080fe20003f26270 */
[----:B------:R5:W-:Y:S01]  /*3990*/  LDGSTS.E [R209+0x4000], desc[UR14][R130.64], P0 ;  /* 0x0400000082d17fae */ /* 0x000be2000812184e */
[----:B------:R-:W-:-:S02]  /*39a0*/  ISETP.GE.AND P2, PT, R196, R150, PT ;  /* 0x00000096c400720c */ /* 0x000fc40003f46270 */
[C---:B------:R-:W-:Y:S01]  /*39b0*/  SEL R206, R18.reuse, RZ, !P1 ;  /* 0x000000ff12ce7207 */ /* 0x040fe20004800000 */
[----:B------:R5:W-:Y:S01]  /*39c0*/  LDGSTS.E [R209+0x4008], desc[UR14][R128.64], P4 ;  /* 0x0400800080d17fae */ /* 0x000be2000a12184e */
[----:B------:R-:W-:Y:S02]  /*39d0*/  SEL R18, R18, RZ, !P2 ;  /* 0x000000ff12127207 */ /* 0x000fe40005000000 */
[----:B------:R-:W-:Y:S01]  /*39e0*/  ISETP.GE.AND P2, PT, R3, R210, PT ;  /* 0x000000d20300720c */ /* 0x000fe20003f46270 */
[----:B------:R5:W-:Y:S01]  /*39f0*/  LDGSTS.E [R207], desc[UR14][R126.64], P5 ;  /* 0x000000007ecf7fae */ /* 0x000be2000a92184e */
[----:B------:R-:W-:Y:S02]  /*3a00*/  ISETP.NE.U32.AND P0, PT, R18, RZ, PT ;  /* 0x000000ff1200720c */ /* 0x000fe40003f05070 */
[----:B------:R-:W-:Y:S01]  /*3a10*/  SEL R18, RZ, 0x4, P2 ;  /* 0x00000004ff127807 */ /* 0x000fe20001000000 */
[----:B------:R5:W-:Y:S01]  /*3a20*/  LDGSTS.E [R207+0x8], desc[UR14][R122.64], P3 ;  /* 0x000080007acf7fae */ /* 0x000be2000992184e */
[----:B------:R-:W-:-:S02]  /*3a30*/  ISETP.NE.U32.AND P1, PT, R206, RZ, PT ;  /* 0x000000ffce00720c */ /* 0x000fc40003f25070 */
[----:B------:R-:W-:Y:S02]  /*3a40*/  ISETP.GT.AND P2, PT, R22, 0x7f, PT ;  /* 0x0000007f1600780c */ /* 0x000fe40003f44270 */
[----:B------:R-:W-:Y:S02]  /*3a50*/  ISETP.GE.AND P4, PT, R248, R210, PT ;  /* 0x000000d2f800720c */ /* 0x000fe40003f86270 */
[----:B------:R-:W-:-:S04]  /*3a60*/  SEL R18, R18, RZ, P2 ;  /* 0x000000ff12127207 */ /* 0x000fc80001000000 */
[----:B------:R-:W-:Y:S02]  /*3a70*/  ISETP.NE.U32.AND P5, PT, R18, RZ, PT ;  /* 0x000000ff1200720c */ /* 0x000fe40003fa5070 */
[----:B------:R-:W-:Y:S01]  /*3a80*/  SEL R18, RZ, 0x4, P4 ;  /* 0x00000004ff127807 */ /* 0x000fe20002000000 */
[----:B------:R5:W-:Y:S01]  /*3a90*/  LDGSTS.E [R207+0x4000], desc[UR14][R124.64], P1 ;  /* 0x040000007ccf7fae */ /* 0x000be2000892184e */
[-C--:B------:R-:W-:Y:S02]  /*3aa0*/  ISETP.GE.AND P4, PT, R223, R210.reuse, PT ;  /* 0x000000d2df00720c */ /* 0x080fe40003f86270 */
[----:B------:R-:W-:Y:S01]  /*3ab0*/  SEL R18, R18, RZ, P2 ;  /* 0x000000ff12127207 */ /* 0x000fe20001000000 */
[----:B------:R5:W-:Y:S01]  /*3ac0*/  LDGSTS.E [R207+0x4008], desc[UR14][R24.64], P0 ;  /* 0x0400800018cf7fae */ /* 0x000be2000812184e */
[----:B------:R-:W-:Y:S02]  /*3ad0*/  ISETP.GE.AND P1, PT, R217, R210, PT ;  /* 0x000000d2d900720c */ /* 0x000fe40003f26270 */
[----:B------:R-:W-:Y:S01]  /*3ae0*/  SEL R206, RZ, 0x4, P4 ;  /* 0x00000004ffce7807 */ /* 0x000fe20002000000 */
[----:B------:R-:W0:Y:S01]  /*3af0*/  LDGDEPBAR ;  /* 0x00000000000079af */ /* 0x000e220000000000 */
[----:B------:R-:W-:-:S02]  /*3b00*/  ISETP.NE.U32.AND P4, PT, R18, RZ, PT ;  /* 0x000000ff1200720c */ /* 0x000fc40003f85070 */
[----:B------:R-:W-:Y:S02]  /*3b10*/  SEL R18, RZ, 0x4, P1 ;  /* 0x00000004ff127807 */ /* 0x000fe40000800000 */
[----:B------:R-:W-:Y:S02]  /*3b20*/  ISETP.GE.AND P1, PT, R246, R210, PT ;  /* 0x000000d2f600720c */ /* 0x000fe40003f26270 */
[----:B------:R-:W-:Y:S02]  /*3b30*/  SEL R18, R18, RZ, P2 ;  /* 0x000000ff12127207 */ /* 0x000fe40001000000 */
[----:B------:R-:W-:Y:S02]  /*3b40*/  SEL R234, RZ, 0x4, P1 ;  /* 0x00000004ffea7807 */ /* 0x000fe40000800000 */
[----:B------:R-:W-:Y:S01]  /*3b50*/  ISETP.NE.U32.AND P1, PT, R18, RZ, PT ;  /* 0x000000ff1200720c */ /* 0x000fe20003f25070 */
[----:B------:R-:W-:Y:S01]  /*3b60*/  IMAD.SHL.U32 R18, R208, 0x200, RZ ;  /* 0x00000200d0127824 */ /* 0x000fe200078e00ff */
[----:B------:R-:W-:-:S02]  /*3b70*/  SEL R206, R206, RZ, P2 ;  /* 0x000000ffcece7207 */ /* 0x000fc40001000000 */
[-C--:B------:R-:W-:Y:S02]  /*3b80*/  ISETP.GE.AND P0, PT, R247, R210.reuse, PT ;  /* 0x000000d2f700720c */ /* 0x080fe40003f06270 */
[----:B------:R-:W-:Y:S01]  /*3b90*/  LOP3.LUT R17, R17, 0x4000, R18, 0xf8, !PT ;  /* 0x0000400011117812 */ /* 0x000fe200078ef812 */
[----:B------:R-:W-:Y:S01]  /*3ba0*/  IMAD.SHL.U32 R18, R118, 0x40, RZ ;  /* 0x0000004076127824 */ /* 0x000fe200078e00ff */
[----:B------:R-:W-:Y:S02]  /*3bb0*/  ISETP.NE.U32.AND P3, PT, R206, RZ, PT ;  /* 0x000000ffce00720c */ /* 0x000fe40003f65070 */
[----:B------:R-:W-:Y:S01]  /*3bc0*/  SEL R206, RZ, 0x4, P0 ;  /* 0x00000004ffce7807 */ /* 0x000fe20000000000 */
[----:B------:R-:W-:Y:S01]  /*3bd0*/  VIADD R208, R17, UR7 ;  /* 0x0000000711d07c36 */ /* 0x000fe20008000000 */
[----:B------:R-:W-:Y:S01]  /*3be0*/  ISETP.GE.AND P0, PT, R216, R210, PT ;  /* 0x000000d2d800720c */ /* 0x000fe20003f06270 */
[----:B-1----:R-:W-:Y:S01]  /*3bf0*/  IMAD.WIDE R192, R18, 0x4, R192 ;  /* 0x0000000412c07825 */ /* 0x002fe200078e02c0 */
[----:B------:R-:W-:-:S02]  /*3c00*/  SEL R206, R206, RZ, P2 ;  /* 0x000000ffcece7207 */ /* 0x000fc40001000000 */
[----:B------:R-:W-:Y:S01]  /*3c10*/  LDGSTS.E [R208+0x18000], desc[UR14][R26.64], P6 ;  /* 0x180000001ad07fae */ /* 0x000fe2000b12184e */
[----:B------:R-:W-:Y:S01]  /*3c20*/  SEL R232, RZ, 0x4, P0 ;  /* 0x00000004ffe87807 */ /* 0x000fe20000000000 */
[C---:B--2---:R-:W-:Y:S01]  /*3c30*/  IMAD.WIDE R148, R18.reuse, 0x4, R148 ;  /* 0x0000000412947825 */ /* 0x044fe200078e0294 */
[----:B------:R-:W-:Y:S01]  /*3c40*/  ISETP.GE.AND P0, PT, R215, R210, PT ;  /* 0x000000d2d700720c */ /* 0x000fe20003f06270 */
[----:B------:R-:W-:Y:S01]  /*3c50*/  LDGSTS.E [R208+0x18400], desc[UR14][R30.64], P6 ;  /* 0x184000001ed07fae */ /* 0x000fe2000b12184e */
[----:B------:R-:W-:Y:S01]  /*3c60*/  LOP3.LUT R249, R17, 0x40, RZ, 0x3c, !PT ;  /* 0x0000004011f97812 */ /* 0x000fe200078e3cff */
[----:B---3--:R-:W-:Y:S01]  /*3c70*/  IMAD.WIDE R190, R18, 0x4, R190 ;  /* 0x0000000412be7825 */ /* 0x008fe200078e02be */
[----:B------:R-:W-:Y:S01]  /*3c80*/  SEL R228, RZ, 0x4, P0 ;  /* 0x00000004ffe47807 */ /* 0x000fe20000000000 */
[----:B------:R-:W-:Y:S01]  /*3c90*/  LDGSTS.E [R208+0x18800], desc[UR14][R34.64], P6 ;  /* 0x1880000022d07fae */ /* 0x000fe2000b12184e */
[----:B------:R-:W-:Y:S01]  /*3ca0*/  ISETP.NE.U32.AND P0, PT, R206, RZ, PT ;  /* 0x000000ffce00720c */ /* 0x000fe20003f05070 */
[----:B------:R-:W-:Y:S01]  /*3cb0*/  VIADD R206, R249, UR7 ;  /* 0x00000007f9ce7c36 */ /* 0x000fe20008000000 */
[----:B------:R-:W-:Y:S01]  /*3cc0*/  SEL R228, R228, RZ, P2 ;  /* 0x000000ffe4e47207 */ /* 0x000fe20001000000 */
[----:B------:R-:W-:Y:S01]  /*3cd0*/  LDGSTS.E [R208+0x18c00], desc[UR14][R38.64], P6 ;  /* 0x18c0000026d07fae */ /* 0x000fe2000b12184e */
[----:B------:R-:W-:Y:S01]  /*3ce0*/  SEL R234, R234, RZ, P2 ;  /* 0x000000ffeaea7207 */ /* 0x000fe20001000000 */
[----:B----4-:R-:W-:Y:S01]  /*3cf0*/  IMAD.WIDE R180, R18, 0x4, R180 ;  /* 0x0000000412b47825 */ /* 0x010fe200078e02b4 */
[----:B------:R-:W-:Y:S01]  /*3d00*/  SEL R232, R232, RZ, P2 ;  /* 0x000000ffe8e87207 */ /* 0x000fe20001000000 */
[----:B------:R-:W-:Y:S02]  /*3d10*/  LDGSTS.E [R208+0x19000], desc[UR14][R42.64], P6 ;  /* 0x190000002ad07fae */ /* 0x000fe4000b12184e */
[----:B-----5:R-:W-:-:S02]  /*3d20*/  IMAD.WIDE R170, R18, 0x4, R170 ;  /* 0x0000000412aa7825 */ /* 0x020fc400078e02aa */
[----:B------:R-:W-:Y:S02]  /*3d30*/  LDGSTS.E [R208+0x19400], desc[UR14][R46.64], P6 ;  /* 0x194000002ed07fae */ /* 0x000fe4000b12184e */
[C---:B------:R-:W-:Y:S02]  /*3d40*/  IMAD.WIDE R158, R18.reuse, 0x4, R158 ;  /* 0x00000004129e7825 */ /* 0x040fe400078e029e */
[----:B------:R-:W-:Y:S02]  /*3d50*/  LDGSTS.E [R208+0x19800], desc[UR14][R50.64], P6 ;  /* 0x1980000032d07fae */ /* 0x000fe4000b12184e */
[C---:B------:R-:W-:Y:S02]  /*3d60*/  IMAD.WIDE R140, R18.reuse, 0x4, R140 ;  /* 0x00000004128c7825 */ /* 0x040fe400078e028c */
[----:B------:R-:W-:Y:S02]  /*3d70*/  LDGSTS.E [R208+0x19c00], desc[UR14][R54.64], P6 ;  /* 0x19c0000036d07fae */ /* 0x000fe4000b12184e */
[----:B------:R-:W-:-:S02]  /*3d80*/  IMAD.WIDE R176, R18, 0x4, R176 ;  /* 0x0000000412b07825 */ /* 0x000fc400078e02b0 */
        /* <DEDUP_REMOVED lines=46> */
[----:B------:R-:W-:Y:S01]  /*4070*/  LDGSTS.E [R206+0x1be00], desc[UR14][R120.64], P6 ;  /* 0x1be0000078ce7fae */ /* 0x000fe2000b12184e */
[----:B------:R-:W-:Y:S01]  /*4080*/  ISETP.GE.AND P6, PT, R245, R210, PT ;  /* 0x000000d2f500720c */ /* 0x000fe20003fc6270 */
[----:B------:R-:W-:-:S02]  /*4090*/  IMAD.WIDE R24, R18, 0x4, R24 ;  /* 0x0000000412187825 */ /* 0x000fc400078e0218 */
[----:B------:R-:W0:Y:S01]  /*40a0*/  LDGDEPBAR ;  /* 0x00000000000079af */ /* 0x000e220000000000 */
[----:B------:R-:W-:Y:S01]  /*40b0*/  SEL R227, RZ, 0x4, P6 ;  /* 0x00000004ffe37807 */ /* 0x000fe20003000000 */
[----:B------:R-:W-:Y:S01]  /*40c0*/  BAR.SYNC.DEFER_BLOCKING 0x0 ;  /* 0x0000000000007b1d */ /* 0x000fe20000010000 */
[----:B------:R-:W-:Y:S02]  /*40d0*/  ISETP.GE.AND P6, PT, R244, R210, PT ;  /* 0x000000d2f400720c */ /* 0x000fe40003fc6270 */
[----:B------:R-:W-:Y:S02]  /*40e0*/  SEL R227, R227, RZ, P2 ;  /* 0x000000ffe3e37207 */ /* 0x000fe40001000000 */
[----:B------:R-:W-:Y:S02]  /*40f0*/  SEL R241, RZ, 0x4, P6 ;  /* 0x00000004fff17807 */ /* 0x000fe40003000000 */
[----:B------:R-:W-:Y:S02]  /*4100*/  ISETP.NE.U32.AND P6, PT, R228, RZ, PT ;  /* 0x000000ffe400720c */ /* 0x000fe40003fc5070 */
[----:B------:R-:W-:-:S02]  /*4110*/  SEL R241, R241, RZ, P2 ;  /* 0x000000fff1f17207 */ /* 0x000fc40001000000 */
[----:B------:R-:W-:Y:S02]  /*4120*/  P2R R233, PR, RZ, 0x40 ;  /* 0x00000040ffe97803 */ /* 0x000fe40000000000 */
[----:B------:R-:W-:Y:S01]  /*4130*/  ISETP.NE.U32.AND P6, PT, R234, RZ, PT ;  /* 0x000000ffea00720c */ /* 0x000fe20003fc5070 */
[----:B------:R-:W-:Y:S01]  /*4140*/  @!PT LDS RZ, [RZ] ;  /* 0x00000000fffff984 */ /* 0x000fe20000000800 */
[----:B------:R-:W-:Y:S01]  /*4150*/  @!PT LDS RZ, [RZ] ;  /* 0x00000000fffff984 */ /* 0x000fe20000000800 */
[----:B------:R-:W-:Y:S01]  /*4160*/  @!PT LDS RZ, [RZ] ;  /* 0x00000000fffff984 */ /* 0x000fe20000000800 */
[----:B------:R1:W-:Y:S01]  /*4170*/  LDGSTS.E [R240+0x8000], desc[UR14][R192.64], P5 ;  /* 0x08000000c0f07fae */ /* 0x0003e2000a92184e */
[----:B------:R-:W-:-:S03]  /*4180*/  ISETP.GE.AND P5, PT, R214, R210, PT ;  /* 0x000000d2d600720c */ /* 0x000fc60003fa6270 */
[----:B------:R-:W-:Y:S01]  /*4190*/  LDGSTS.E [R240+0x8008], desc[UR14][R148.64], P4 ;  /* 0x0800800094f07fae */ /* 0x000fe2000a12184e */
[----:B------:R-:W-:Y:S02]  /*41a0*/  SEL R239, RZ, 0x4, P5 ;  /* 0x00000004ffef7807 */ /* 0x000fe40002800000 */
[-C--:B------:R-:W-:Y:S01]  /*41b0*/  ISETP.GE.AND P5, PT, R213, R210.reuse, PT ;  /* 0x000000d2d500720c */ /* 0x080fe20003fa6270 */
[----:B------:R-:W-:Y:S01]  /*41c0*/  LDGSTS.E [R240+0xc000], desc[UR14][R190.64], P3 ;  /* 0x0c000000bef07fae */ /* 0x000fe2000992184e */
[-C--:B------:R-:W-:Y:S02]  /*41d0*/  ISETP.GE.AND P3, PT, R238, R210.reuse, PT ;  /* 0x000000d2ee00720c */ /* 0x080fe40003f66270 */
[----:B------:R-:W-:Y:S01]  /*41e0*/  SEL R235, RZ, 0x4, P5 ;  /* 0x00000004ffeb7807 */ /* 0x000fe20002800000 */
[----:B------:R2:W-:Y:S01]  /*41f0*/  LDGSTS.E [R240+0xc008], desc[UR14][R180.64], P1 ;  /* 0x0c008000b4f07fae */ /* 0x0005e2000892184e */
[-C--:B------:R-:W-:Y:S02]  /*4200*/  ISETP.GE.AND P1, PT, R236, R210.reuse, PT ;  /* 0x000000d2ec00720c */ /* 0x080fe40003f26270 */
[----:B------:R-:W-:Y:S01]  /*4210*/  ISETP.GE.AND P5, PT, R243, R210, PT ;  /* 0x000000d2f300720c */ /* 0x000fe20003fa6270 */
[----:B------:R3:W-:Y:S01]  /*4220*/  LDGSTS.E [R226+0x8000], desc[UR14][R170.64], P0 ;  /* 0x08000000aae27fae */ /* 0x0007e2000812184e */
[----:B-1----:R-:W-:-:S02]  /*4230*/  SEL R192, RZ, 0x4, P1 ;  /* 0x00000004ffc07807 */ /* 0x002fc40000800000 */
[-C--:B------:R-:W-:Y:S01]  /*4240*/  ISETP.GE.AND P1, PT, R224, R210.reuse, PT ;  /* 0x000000d2e000720c */ /* 0x080fe20003f26270 */
[----:B------:R1:W-:Y:S01]  /*4250*/  LDGSTS.E [R226+0x8008], desc[UR14][R158.64], P6 ;  /* 0x080080009ee27fae */ /* 0x0003e2000b12184e */
[----:B------:R-:W-:Y:S02]  /*4260*/  ISETP.NE.U32.AND P6, PT, R232, RZ, PT ;  /* 0x000000ffe800720c */ /* 0x000fe40003fc5070 */
[-C--:B------:R-:W-:Y:S01]  /*4270*/  ISETP.GE.AND P4, PT, R242, R210.reuse, PT ;  /* 0x000000d2f200720c */ /* 0x080fe20003f86270 */
[----:B--2---:R-:W2:Y:S01]  /*4280*/  S2R R240, SR_TID.X ;  /* 0x0000000000f07919 */ /* 0x004ea20000002100 */
[----:B------:R-:W-:Y:S02]  /*4290*/  SEL R181, RZ, 0x4, P1 ;  /* 0x00000004ffb57807 */ /* 0x000fe40000800000 */
[----:B------:R-:W-:Y:S02]  /*42a0*/  ISETP.GE.AND P1, PT, R201, R210, PT ;  /* 0x000000d2c900720c */ /* 0x000fe40003f26270 */
[----:B------:R-:W-:-:S02]  /*42b0*/  SEL R229, RZ, 0x4, P3 ;  /* 0x00000004ffe57807 */ /* 0x000fc40001800000 */
[-C--:B------:R-:W-:Y:S02]  /*42c0*/  ISETP.GE.AND P3, PT, R237, R210.reuse, PT ;  /* 0x000000d2ed00720c */ /* 0x080fe40003f66270 */
[----:B------:R-:W-:Y:S01]  /*42d0*/  SEL R230, RZ, 0x4, P5 ;  /* 0x00000004ffe67807 */ /* 0x000fe20002800000 */
[----:B------:R4:W-:Y:S01]  /*42e0*/  LDGSTS.E [R226+0xc000], desc[UR14][R140.64], P6 ;  /* 0x0c0000008ce27fae */ /* 0x0009e2000b12184e */
[----:B------:R-:W-:Y:S02]  /*42f0*/  SEL R180, RZ, 0x4, P1 ;  /* 0x00000004ffb47807 */ /* 0x000fe40000800000 */
[----:B------:R-:W-:Y:S02]  /*4300*/  ISETP.GE.AND P0, PT, R200, R210, PT ;  /* 0x000000d2c800720c */ /* 0x000fe40003f06270 */
[----:B------:R-:W-:Y:S02]  /*4310*/  SEL R231, RZ, 0x4, P4 ;  /* 0x00000004ffe77807 */ /* 0x000fe40002000000 */
[----:B------:R-:W-:-:S02]  /*4320*/  ISETP.NE.U32.AND P5, PT, R227, RZ, PT ;  /* 0x000000ffe300720c */ /* 0x000fc40003fa5070 */
[-C--:B------:R-:W-:Y:S02]  /*4330*/  ISETP.GE.AND P1, PT, R199, R210.reuse, PT ;  /* 0x000000d2c700720c */ /* 0x080fe40003f26270 */
[-C--:B------:R-:W-:Y:S02]  /*4340*/  ISETP.GE.AND P4, PT, R205, R210.reuse, PT ;  /* 0x000000d2cd00720c */ /* 0x080fe40003f86270 */
[----:B------:R-:W-:Y:S02]  /*4350*/  SEL R227, RZ, 0x4, P3 ;  /* 0x00000004ffe37807 */ /* 0x000fe40001800000 */
[-C--:B------:R-:W-:Y:S02]  /*4360*/  ISETP.GE.AND P3, PT, R203, R210.reuse, PT ;  /* 0x000000d2cb00720c */ /* 0x080fe40003f66270 */
[----:B---3--:R-:W-:Y:S02]  /*4370*/  SEL R171, RZ, 0x4, P0 ;  /* 0x00000004ffab7807 */ /* 0x008fe40000000000 */
[----:B------:R-:W-:-:S02]  /*4380*/  ISETP.GE.AND P0, PT, R222, R210, PT ;  /* 0x000000d2de00720c */ /* 0x000fc40003f06270 */
[----:B-1----:R-:W-:Y:S02]  /*4390*/  SEL R159, RZ, 0x4, P1 ;  /* 0x00000004ff9f7807 */ /* 0x002fe40000800000 */
[-C--:B------:R-:W-:Y:S02]  /*43a0*/  ISETP.GE.AND P6, PT, R218, R210.reuse, PT ;  /* 0x000000d2da00720c */ /* 0x080fe40003fc6270 */
[----:B------:R-:W-:Y:S02]  /*43b0*/  SEL R228, RZ, 0x4, P4 ;  /* 0x00000004ffe47807 */ /* 0x000fe40002000000 */
[-C--:B------:R-:W-:Y:S02]  /*43c0*/  ISETP.GE.AND P1, PT, R198, R210.reuse, PT ;  /* 0x000000d2c600720c */ /* 0x080fe40003f26270 */
[----:B------:R-:W-:Y:S02]  /*43d0*/  ISETP.GE.AND P4, PT, R204, R210, PT ;  /* 0x000000d2cc00720c */ /* 0x000fe40003f86270 */
[----:B------:R-:W-:-:S02]  /*43e0*/  SEL R191, RZ, 0x4, P3 ;  /* 0x00000004ffbf7807 */ /* 0x000fc40001800000 */
[-C--:B------:R-:W-:Y:S02]  /*43f0*/  ISETP.GE.AND P3, PT, R202, R210.reuse, PT ;  /* 0x000000d2ca00720c */ /* 0x080fe40003f66270 */
[----:B------:R-:W-:Y:S02]  /*4400*/  SEL R239, R239, RZ, P2 ;  /* 0x000000ffefef7207 */ /* 0x000fe40001000000 */
[----:B------:R-:W-:Y:S02]  /*4410*/  SEL R170, RZ, 0x4, P0 ;  /* 0x00000004ffaa7807 */ /* 0x000fe40000000000 */
[----:B----4-:R-:W-:Y:S02]  /*4420*/  SEL R140, RZ, 0x4, P6 ;  /* 0x00000004ff8c7807 */ /* 0x010fe40003000000 */
[----:B------:R-:W-:Y:S02]  /*4430*/  ISETP.GE.AND P0, PT, R221, R210, PT ;  /* 0x000000d2dd00720c */ /* 0x000fe40003f06270 */
[----:B------:R-:W-:-:S02]  /*4440*/  SEL R158, RZ, 0x4, P1 ;  /* 0x00000004ff9e7807 */ /* 0x000fc40000800000 */
[----:B------:R-:W-:Y:S02]  /*4450*/  ISETP.NE.AND P6, PT, R233, RZ, PT ;  /* 0x000000ffe900720c */ /* 0x000fe40003fc5270 */
[----:B------:R-:W-:Y:S02]  /*4460*/  SEL R193, RZ, 0x4, P4 ;  /* 0x00000004ffc17807 */ /* 0x000fe40002000000 */
[----:B------:R-:W-:Y:S02]  /*4470*/  SEL R235, R235, RZ, P2 ;  /* 0x000000ffebeb7207 */ /* 0x000fe40001000000 */
[----:B------:R-:W-:Y:S02]  /*4480*/  ISETP.GE.AND P1, PT, R219, R210, PT ;  /* 0x000000d2db00720c */ /* 0x000fe40003f26270 */
[----:B------:R-:W-:Y:S02]  /*4490*/  SEL R190, RZ, 0x4, P3 ;  /* 0x00000004ffbe7807 */ /* 0x000fe40001800000 */
[----:B------:R-:W-:-:S02]  /*44a0*/  ISETP.NE.U32.AND P4, PT, R241, RZ, PT ;  /* 0x000000fff100720c */ /* 0x000fc40003f85070 */
[----:B------:R-:W-:Y:S01]  /*44b0*/  SEL R230, R230, RZ, P2 ;  /* 0x000000ffe6e67207 */ /* 0x000fe20001000000 */
[----:B------:R-:W-:Y:S01]  /*44c0*/  LDGSTS.E [R226+0xc008], desc[UR14][R176.64], P6 ;  /* 0x0c008000b0e27fae */ /* 0x000fe2000b12184e */
[----:B------:R-:W-:Y:S02]  /*44d0*/  ISETP.NE.U32.AND P3, PT, R239, RZ, PT ;  /* 0x000000ffef00720c */ /* 0x000fe40003f65070 */
[----:B------:R-:W-:Y:S01]  /*44e0*/  SEL R149, RZ, 0x4, P0 ;  /* 0x00000004ff957807 */ /* 0x000fe20000000000 */
[----:B------:R1:W-:Y:S01]  /*44f0*/  LDGSTS.E [R225+0x8000], desc[UR14][R134.64], P5 ;  /* 0x0800000086e17fae */ /* 0x0003e2000a92184e */
[----:B------:R-:W-:Y:S02]  /*4500*/  ISETP.NE.U32.AND P0, PT, R235, RZ, PT ;  /* 0x000000ffeb00720c */ /* 0x000fe40003f05070 */
[----:B------:R-:W-:Y:S02]  /*4510*/  SEL R148, RZ, 0x4, P1 ;  /* 0x00000004ff947807 */ /* 0x000fe40000800000 */
[----:B------:R-:W-:Y:S01]  /*4520*/  ISETP.NE.U32.AND P1, PT, R230, RZ, PT ;  /* 0x000000ffe600720c */ /* 0x000fe20003f25070 */
[----:B------:R-:W-:Y:S01]  /*4530*/  LDGSTS.E [R225+0x8008], desc[UR14][R144.64], P4 ;  /* 0x0800800090e17fae */ /* 0x000fe2000a12184e */
[----:B------:R-:W-:-:S02]  /*4540*/  SEL R231, R231, RZ, P2 ;  /* 0x000000ffe7e77207 */ /* 0x000fc40001000000 */
[----:B------:R-:W-:Y:S01]  /*4550*/  SEL R228, R228, RZ, P2 ;  /* 0x000000ffe4e47207 */ /* 0x000fe20001000000 */
[----:B------:R-:W-:Y:S01]  /*4560*/  LDGSTS.E [R225+0xc000], desc[UR14][R188.64], P3 ;  /* 0x0c000000bce17fae */ /* 0x000fe2000992184e */
[----:B------:R-:W-:Y:S02]  /*4570*/  SEL R193, R193, RZ, P2 ;  /* 0x000000ffc1c17207 */ /* 0x000fe40001000000 */
[----:B------:R-:W-:Y:S01]  /*4580*/  SEL R229, R229, RZ, P2 ;  /* 0x000000ffe5e57207 */ /* 0x000fe20001000000 */
[----:B------:R-:W-:Y:S01]  /*4590*/  LDGSTS.E [R225+0xc008], desc[UR14][R186.64], P0 ;  /* 0x0c008000bae17fae */ /* 0x000fe2000812184e */
[----:B------:R-:W-:Y:S02]  /*45a0*/  ISETP.NE.U32.AND P6, PT, R231, RZ, PT ;  /* 0x000000ffe700720c */ /* 0x000fe40003fc5070 */
[----:B------:R-:W-:Y:S01]  /*45b0*/  ISETP.NE.U32.AND P5, PT, R228, RZ, PT ;  /* 0x000000ffe400720c */ /* 0x000fe20003fa5070 */
[----:B------:R-:W-:Y:S01]  /*45c0*/  LDGSTS.E [R220+0x8000], desc[UR14][R184.64], P1 ;  /* 0x08000000b8dc7fae */ /* 0x000fe2000892184e */
[----:B------:R-:W-:-:S02]  /*45d0*/  SEL R227, R227, RZ, P2 ;  /* 0x000000ffe3e37207 */ /* 0x000fc40001000000 */
[----:B------:R-:W-:Y:S01]  /*45e0*/  ISETP.NE.U32.AND P4, PT, R193, RZ, PT ;  /* 0x000000ffc100720c */ /* 0x000fe20003f85070 */
[----:B--2---:R-:W-:Y:S01]  /*45f0*/  IMAD.SHL.U32 R193, R240, 0x100, RZ ;  /* 0x00000100f0c17824 */ /* 0x004fe200078e00ff */
[----:B------:R-:W-:Y:S02]  /*4600*/  SEL R191, R191, RZ, P2 ;  /* 0x000000ffbfbf7207 */ /* 0x000fe40001000000 */
[----:B------:R-:W-:Y:S02]  /*4610*/  ISETP.NE.U32.AND P3, PT, R229, RZ, PT ;  /* 0x000000ffe500720c */ /* 0x000fe40003f65070 */
[----:B------:R-:W-:Y:S01]  /*4620*/  ISETP.NE.U32.AND P0, PT, R227, RZ, PT ;  /* 0x000000ffe300720c */ /* 0x000fe20003f05070 */
[----:B------:R-:W-:Y:S01]  /*4630*/  LDGSTS.E [R220+0x8008], desc[UR14][R182.64], P6 ;  /* 0x08008000b6dc7fae */ /* 0x000fe2000b12184e */
[----:B------:R-:W-:Y:S02]  /*4640*/  ISETP.NE.U32.AND P1, PT, R191, RZ, PT ;  /* 0x000000ffbf00720c */ /* 0x000fe40003f25070 */
[----:B------:R-:W-:Y:S01]  /*4650*/  SEL R190, R190, RZ, P2 ;  /* 0x000000ffbebe7207 */ /* 0x000fe20001000000 */
[----:B------:R-:W-:Y:S01]  /*4660*/  LDGSTS.E [R220+0xc000], desc[UR14][R178.64], P5 ;  /* 0x0c000000b2dc7fae */ /* 0x000fe2000a92184e */
[----:B------:R-:W-:-:S02]  /*4670*/  SEL R192, R192, RZ, P2 ;  /* 0x000000ffc0c07207 */ /* 0x000fc40001000000 */
[----:B------:R-:W-:Y:S01]  /*4680*/  SEL R181, R181, RZ, P2 ;  /* 0x000000ffb5b57207 */ /* 0x000fe20001000000 */
[----:B------:R-:W-:Y:S01]  /*4690*/  LDGSTS.E [R220+0xc008], desc[UR14][R174.64], P4 ;  /* 0x0c008000aedc7fae */ /* 0x000fe2000a12184e */
[----:B------:R-:W-:Y:S02]  /*46a0*/  SEL R180, R180, RZ, P2 ;  /* 0x000000ffb4b47207 */ /* 0x000fe40001000000 */
[----:B------:R-:W-:Y:S01]  /*46b0*/  ISETP.NE.U32.AND P6, PT, R190, RZ, PT ;  /* 0x000000ffbe00720c */ /* 0x000fe20003fc5070 */
[----:B------:R-:W-:Y:S01]  /*46c0*/  LDGSTS.E [R212+0x8000], desc[UR14][R172.64], P3 ;  /* 0x08000000acd47fae */ /* 0x000fe2000992184e */
[----:B------:R-:W-:Y:S02]  /*46d0*/  ISETP.NE.U32.AND P5, PT, R192, RZ, PT ;  /* 0x000000ffc000720c */ /* 0x000fe40003fa5070 */
[----:B------:R-:W-:Y:S01]  /*46e0*/  SEL R171, R171, RZ, P2 ;  /* 0x000000ffabab7207 */ /* 0x000fe20001000000 */
[----:B------:R-:W-:Y:S01]  /*46f0*/  LDGSTS.E [R212+0x8008], desc[UR14][R168.64], P0 ;  /* 0x08008000a8d47fae */ /* 0x000fe2000812184e */
[----:B------:R-:W-:-:S02]  /*4700*/  ISETP.NE.U32.AND P4, PT, R181, RZ, PT ;  /* 0x000000ffb500720c */ /* 0x000fc40003f85070 */
[----:B------:R-:W-:Y:S01]  /*4710*/  SEL R170, R170, RZ, P2 ;  /* 0x000000ffaaaa7207 */ /* 0x000fe20001000000 */
[----:B------:R-:W-:Y:S01]  /*4720*/  LDGSTS.E [R212+0xc000], desc[UR14][R166.64], P1 ;  /* 0x0c000000a6d47fae */ /* 0x000fe2000892184e */
[----:B------:R-:W-:Y:S02]  /*4730*/  ISETP.NE.U32.AND P3, PT, R180, RZ, PT ;  /* 0x000000ffb400720c */ /* 0x000fe40003f65070 */
[----:B------:R-:W-:Y:S01]  /*4740*/  ISETP.NE.U32.AND P0, PT, R171, RZ, PT ;  /* 0x000000ffab00720c */ /* 0x000fe20003f05070 */
[----:B------:R-:W-:Y:S01]  /*4750*/  LDGSTS.E [R212+0xc008], desc[UR14][R160.64], P6 ;  /* 0x0c008000a0d47fae */ /* 0x000fe2000b12184e */
[----:B------:R-:W-:Y:S02]  /*4760*/  ISETP.NE.U32.AND P1, PT, R170, RZ, PT ;  /* 0x000000ffaa00720c */ /* 0x000fe40003f25070 */
[----:B------:R-:W-:Y:S01]  /*4770*/  SEL R149, R149, RZ, P2 ;  /* 0x000000ff95957207 */ /* 0x000fe20001000000 */
[----:B------:R2:W-:Y:S01]  /*4780*/  LDGSTS.E [R211+0x8000], desc[UR14][R152.64], P5 ;  /* 0x0800000098d37fae */ /* 0x0005e2000a92184e */
[----:B------:R-:W-:-:S02]  /*4790*/  SEL R140, R140, RZ, P2 ;  /* 0x000000ff8c8c7207 */ /* 0x000fc40001000000 */
[----:B------:R-:W-:Y:S01]  /*47a0*/  ISETP.NE.U32.AND P6, PT, R149, RZ, PT ;  /* 0x000000ff9500720c */ /* 0x000fe20003fc5070 */
[----:B------:R-:W-:Y:S01]  /*47b0*/  LDGSTS.E [R211+0x8008], desc[UR14][R146.64], P4 ;  /* 0x0800800092d37fae */ /* 0x000fe2000a12184e */
[----:B------:R-:W-:Y:S02]  /*47c0*/  SEL R159, R159, RZ, P2 ;  /* 0x000000ff9f9f7207 */ /* 0x000fe40001000000 */
[----:B------:R-:W-:Y:S01]  /*47d0*/  SEL R158, R158, RZ, P2 ;  /* 0x000000ff9e9e7207 */ /* 0x000fe20001000000 */
[----:B------:R-:W-:Y:S01]  /*47e0*/  LDGSTS.E [R211+0xc000], desc[UR14][R142.64], P3 ;  /* 0x0c0000008ed37fae */ /* 0x000fe2000992184e */
[-C--:B------:R-:W-:Y:S02]  /*47f0*/  ISETP.GE.AND P3, PT, R197, R210.reuse, PT ;  /* 0x000000d2c500720c */ /* 0x080fe40003f66270 */
[----:B------:R-:W-:Y:S01]  /*4800*/  SEL R148, R148, RZ, P2 ;  /* 0x000000ff94947207 */ /* 0x000fe20001000000 */
[----:B------:R-:W-:Y:S01]  /*4810*/  LDGSTS.E [R211+0xc008], desc[UR14][R136.64], P0 ;  /* 0x0c00800088d37fae */ /* 0x000fe2000812184e */
[----:B-1----:R-:W-:Y:S01]  /*4820*/  SEL R134, RZ, 0x4, P3 ;  /* 0x00000004ff867807 */ /* 0x002fe20001800000 */
[----:B--2---:R-:W-:Y:S01]  /*4830*/  IMAD.SHL.U32 R152, R119, 0x40, RZ ;  /* 0x0000004077987824 */ /* 0x004fe200078e00ff */
[-C--:B------:R-:W-:Y:S01]  /*4840*/  ISETP.GE.AND P3, PT, R251, R210.reuse, PT ;  /* 0x000000d2fb00720c */ /* 0x080fe20003f66270 */
[----:B------:R-:W-:Y:S01]  /*4850*/  LDGSTS.E [R209+0x8000], desc[UR14][R138.64], P1 ;  /* 0x080000008ad17fae */ /* 0x000fe2000892184e */
[----:B------:R-:W-:Y:S01]  /*4860*/  ISETP.GE.AND P1, PT, R196, R210, PT ;  /* 0x000000d2c400720c */ /* 0x000fe20003f26270 */
[C---:B------:R-:W-:Y:S01]  /*4870*/  IMAD.WIDE R26, R152.reuse, 0x4, R26 ;  /* 0x00000004981a7825 */ /* 0x040fe200078e021a */
[----:B------:R-:W-:Y:S01]  /*4880*/  ISETP.NE.U32.AND P5, PT, R159, RZ, PT ;  /* 0x000000ff9f00720c */ /* 0x000fe20003fa5070 */
[----:B------:R-:W-:Y:S01]  /*4890*/  LDGSTS.E [R209+0x8008], desc[UR14][R132.64], P6 ;  /* 0x0800800084d17fae */ /* 0x000fe2000b12184e */
[----:B------:R-:W-:Y:S01]  /*48a0*/  SEL R135, RZ, 0x4, P1 ;  /* 0x00000004ff877807 */ /* 0x000fe20000800000 */
[----:B------:R-:W-:Y:S01]  /*48b0*/  IMAD.WIDE R30, R152, 0x4, R30 ;  /* 0x00000004981e7825 */ /* 0x000fe200078e021e */
[----:B------:R-:W-:-:S02]  /*48c0*/  ISETP.NE.U32.AND P1, PT, R140, RZ, PT ;  /* 0x000000ff8c00720c */ /* 0x000fc40003f25070 */
[----:B------:R-:W-:Y:S01]  /*48d0*/  SEL R140, RZ, 0x4, P3 ;  /* 0x00000004ff8c7807 */ /* 0x000fe20001800000 */
[----:B------:R-:W-:Y:S01]  /*48e0*/  IMAD.WIDE R34, R152, 0x4, R34 ;  /* 0x0000000498227825 */ /* 0x000fe200078e0222 */
[----:B------:R-:W-:Y:S02]  /*48f0*/  SEL R134, R134, RZ, P2 ;  /* 0x000000ff86867207 */ /* 0x000fe40001000000 */
[----:B------:R-:W-:Y:S01]  /*4900*/  ISETP.NE.U32.AND P4, PT, R158, RZ, PT ;  /* 0x000000ff9e00720c */ /* 0x000fe20003f85070 */
[----:B------:R-:W-:Y:S01]  /*4910*/  IMAD.WIDE R38, R152, 0x4, R38 ;  /* 0x0000000498267825 */ /* 0x000fe200078e0226 */
[----:B------:R-:W-:Y:S01]  /*4920*/  SEL R135, R135, RZ, P2 ;  /* 0x000000ff87877207 */ /* 0x000fe20001000000 */
[----:B------:R-:W-:Y:S01]  /*4930*/  LDGSTS.E [R209+0xc000], desc[UR14][R130.64], P5 ;  /* 0x0c00000082d17fae */ /* 0x000fe2000a92184e */
[----:B------:R-:W-:Y:S01]  /*4940*/  ISETP.NE.U32.AND P0, PT, R148, RZ, PT ;  /* 0x000000ff9400720c */ /* 0x000fe20003f05070 */
[----:B------:R-:W-:Y:S01]  /*4950*/  IMAD.WIDE R42, R152, 0x4, R42 ;  /* 0x00000004982a7825 */ /* 0x000fe200078e022a */
[----:B------:R-:W-:-:S02]  /*4960*/  SEL R140, R140, RZ, P2 ;  /* 0x000000ff8c8c7207 */ /* 0x000fc40001000000 */
[----:B------:R-:W-:Y:S01]  /*4970*/  ISETP.NE.U32.AND P3, PT, R134, RZ, PT ;  /* 0x000000ff8600720c */ /* 0x000fe20003f65070 */
[----:B------:R-:W-:Y:S01]  /*4980*/  IMAD.WIDE R46, R152, 0x4, R46 ;  /* 0x00000004982e7825 */ /* 0x000fe200078e022e */
[----:B------:R-:W-:Y:S02]  /*4990*/  ISETP.NE.U32.AND P2, PT, R135, RZ, PT ;  /* 0x000000ff8700720c */ /* 0x000fe40003f45070 */
[----:B------:R-:W-:Y:S01]  /*49a0*/  ISETP.NE.U32.AND P6, PT, R140, RZ, PT ;  /* 0x000000ff8c00720c */ /* 0x000fe20003fc5070 */
[----:B------:R-:W-:Y:S01]  /*49b0*/  LDGSTS.E [R209+0xc008], desc[UR14][R128.64], P4 ;  /* 0x0c00800080d17fae */ /* 0x000fe2000a12184e */
[C---:B------:R-:W-:Y:S01]  /*49c0*/  IMAD.WIDE R50, R152.reuse, 0x4, R50 ;  /* 0x0000000498327825 */ /* 0x040fe200078e0232 */
[----:B------:R-:W-:Y:S02]  /*49d0*/  LOP3.LUT R193, R193, 0x800, RZ, 0xc0, !PT ;  /* 0x00000800c1c17812 */ /* 0x000fe400078ec0ff */
[----:B------:R-:W-:Y:S01]  /*49e0*/  LDGSTS.E [R207+0x8000], desc[UR14][R126.64], P0 ;  /* 0x080000007ecf7fae */ /* 0x000fe2000812184e */
[----:B------:R-:W-:Y:S01]  /*49f0*/  IMAD.WIDE R54, R152, 0x4, R54 ;  /* 0x0000000498367825 */ /* 0x000fe200078e0236 */
[----:B------:R-:W-:-:S02]  /*4a00*/  ISETP.GE.AND P0, PT, R22, 0x40, PT ;  /* 0x000000401600780c */ /* 0x000fc40003f06270 */
[----:B------:R-:W-:Y:S01]  /*4a10*/  LDGSTS.E [R207+0x8008], desc[UR14][R122.64], P1 ;  /* 0x080080007acf7fae */ /* 0x000fe2000892184e */
[----:B------:R-:W-:-:S03]  /*4a20*/  IMAD.WIDE R58, R152, 0x4, R58 ;  /* 0x00000004983a7825 */ /* 0x000fc600078e023a */
[----:B------:R-:W-:Y:S01]  /*4a30*/  LDGSTS.E [R207+0xc000], desc[UR14][R124.64], P3 ;  /* 0x0c0000007ccf7fae */ /* 0x000fe2000992184e */
[----:B------:R-:W-:-:S03]  /*4a40*/  IMAD.WIDE R62, R152, 0x4, R62 ;  /* 0x00000004983e7825 */ /* 0x000fc600078e023e */
[----:B------:R1:W-:Y:S01]  /*4a50*/  LDGSTS.E [R207+0xc008], desc[UR14][R24.64], P2 ;  /* 0x0c00800018cf7fae */ /* 0x0003e2000912184e */
[----:B------:R-:W-:-:S03]  /*4a60*/  IMAD.WIDE R66, R152, 0x4, R66 ;  /* 0x0000000498427825 */ /* 0x000fc600078e0242 */
[----:B------:R-:W0:Y:S01]  /*4a70*/  LDGDEPBAR ;  /* 0x00000000000079af */ /* 0x000e220000000000 */
[----:B------:R-:W-:-:S03]  /*4a80*/  IMAD.WIDE R70, R152, 0x4, R70 ;  /* 0x0000000498467825 */ /* 0x000fc600078e0246 */
[----:B------:R2:W-:Y:S01]  /*4a90*/  LDGSTS.E [R208+0x20000], desc[UR14][R26.64], P6 ;  /* 0x200000001ad07fae */ /* 0x0005e2000b12184e */
[----:B------:R-:W-:-:S03]  /*4aa0*/  IMAD.WIDE R74, R152, 0x4, R74 ;  /* 0x00000004984a7825 */ /* 0x000fc600078e024a */
[----:B------:R3:W-:Y:S01]  /*4ab0*/  LDGSTS.E [R208+0x20400], desc[UR14][R30.64], P6 ;  /* 0x204000001ed07fae */ /* 0x0007e2000b12184e */
[C---:B------:R-:W-:Y:S01]  /*4ac0*/  IMAD.WIDE R78, R152.reuse, 0x4, R78 ;  /* 0x00000004984e7825 */ /* 0x040fe200078e024e */
[----:B-1----:R-:W-:Y:S02]  /*4ad0*/  CS2R R24, SRZ ;  /* 0x0000000000187805 */ /* 0x002fe4000001ff00 */
[----:B------:R1:W-:Y:S01]  /*4ae0*/  LDGSTS.E [R208+0x20800], desc[UR14][R34.64], P6 ;  /* 0x2080000022d07fae */ /* 0x0003e2000b12184e */
[----:B------:R-:W-:-:S03]  /*4af0*/  IMAD.WIDE R82, R152, 0x4, R82 ;  /* 0x0000000498527825 */ /* 0x000fc600078e0252 */
[----:B------:R4:W-:Y:S01]  /*4b00*/  LDGSTS.E [R208+0x20c00], desc[UR14][R38.64], P6 ;  /* 0x20c0000026d07fae */ /* 0x0009e2000b12184e */
[C---:B------:R-:W-:Y:S01]  /*4b10*/  IMAD.WIDE R86, R152.reuse, 0x4, R86 ;  /* 0x0000000498567825 */ /* 0x040fe200078e0256 */
[----:B--2---:R-:W-:Y:S02]  /*4b20*/  CS2R R26, SRZ ;  /* 0x00000000001a7805 */ /* 0x004fe4000001ff00 */
[----:B------:R2:W-:Y:S01]  /*4b30*/  LDGSTS.E [R208+0x21000], desc[UR14][R42.64], P6 ;  /* 0x210000002ad07fae */ /* 0x0005e2000b12184e */
[C---:B------:R-:W-:Y:S01]  /*4b40*/  IMAD.WIDE R28, R152.reuse, 0x4, R28 ;  /* 0x00000004981c7825 */ /* 0x040fe200078e021c */
[----:B---3--:R-:W-:Y:S02]  /*4b50*/  CS2R R30, SRZ ;  /* 0x00000000001e7805 */ /* 0x008fe4000001ff00 */
[----:B------:R3:W-:Y:S01]  /*4b60*/  LDGSTS.E [R208+0x21400], desc[UR14][R46.64], P6 ;  /* 0x214000002ed07fae */ /* 0x0007e2000b12184e */
[----:B------:R-:W-:Y:S01]  /*4b70*/  IMAD.WIDE R32, R152, 0x4, R32 ;  /* 0x0000000498207825 */ /* 0x000fe200078e0220 */
[----:B-1----:R-:W-:-:S02]  /*4b80*/  CS2R R34, SRZ ;  /* 0x0000000000227805 */ /* 0x002fc4000001ff00 */
[----:B------:R1:W-:Y:S01]  /*4b90*/  LDGSTS.E [R208+0x21800], desc[UR14][R50.64], P6 ;  /* 0x2180000032d07fae */ /* 0x0003e2000b12184e */
[C---:B------:R-:W-:Y:S01]  /*4ba0*/  IMAD.WIDE R36, R152.reuse, 0x4, R36 ;  /* 0x0000000498247825 */ /* 0x040fe200078e0224 */
[----:B----4-:R-:W-:Y:S02]  /*4bb0*/  CS2R R38, SRZ ;  /* 0x0000000000267805 */ /* 0x010fe4000001ff00 */
[----:B------:R4:W-:Y:S01]  /*4bc0*/  LDGSTS.E [R208+0x21c00], desc[UR14][R54.64], P6 ;  /* 0x21c0000036d07fae */ /* 0x0009e2000b12184e */
[C---:B------:R-:W-:Y:S01]  /*4bd0*/  IMAD.WIDE R40, R152.reuse, 0x4, R40 ;  /* 0x0000000498287825 */ /* 0x040fe200078e0228 */
[----:B--2---:R-:W-:Y:S02]  /*4be0*/  CS2R R42, SRZ ;  /* 0x00000000002a7805 */ /* 0x004fe4000001ff00 */
[----:B------:R2:W-:Y:S01]  /*4bf0*/  LDGSTS.E [R208+0x22000], desc[UR14][R58.64], P6 ;  /* 0x220000003ad07fae */ /* 0x0005e2000b12184e */
[----:B------:R-:W-:Y:S01]  /*4c00*/  IMAD.WIDE R44, R152, 0x4, R44 ;  /* 0x00000004982c7825 */ /* 0x000fe200078e022c */
[----:B---3--:R-:W-:-:S02]  /*4c10*/  CS2R R46, SRZ ;  /* 0x00000000002e7805 */ /* 0x008fc4000001ff00 */
[----:B------:R3:W-:Y:S01]  /*4c20*/  LDGSTS.E [R208+0x22400], desc[UR14][R62.64], P6 ;  /* 0x224000003ed07fae */ /* 0x0007e2000b12184e */
[C---:B------:R-:W-:Y:S01]  /*4c30*/  IMAD.WIDE R48, R152.reuse, 0x4, R48 ;  /* 0x0000000498307825 */ /* 0x040fe200078e0230 */
[----:B-1----:R-:W-:Y:S02]  /*4c40*/  CS2R R50, SRZ ;  /* 0x0000000000327805 */ /* 0x002fe4000001ff00 */
[----:B------:R1:W-:Y:S01]  /*4c50*/  LDGSTS.E [R208+0x22800], desc[UR14][R66.64], P6 ;  /* 0x2280000042d07fae */ /* 0x0003e2000b12184e */
[C---:B------:R-:W-:Y:S01]  /*4c60*/  IMAD.WIDE R52, R152.reuse, 0x4, R52 ;  /* 0x0000000498347825 */ /* 0x040fe200078e0234 */
[----:B----4-:R-:W-:Y:S02]  /*4c70*/  CS2R R54, SRZ ;  /* 0x0000000000367805 */ /* 0x010fe4000001ff00 */
[----:B------:R4:W-:Y:S01]  /*4c80*/  LDGSTS.E [R208+0x22c00], desc[UR14][R70.64], P6 ;  /* 0x22c0000046d07fae */ /* 0x0009e2000b12184e */
[----:B------:R-:W-:Y:S01]  /*4c90*/  IMAD.WIDE R56, R152, 0x4, R56 ;  /* 0x0000000498387825 */ /* 0x000fe200078e0238 */
[----:B--2---:R-:W-:-:S02]  /*4ca0*/  CS2R R58, SRZ ;  /* 0x00000000003a7805 */ /* 0x004fc4000001ff00 */
[----:B------:R2:W-:Y:S01]  /*4cb0*/  LDGSTS.E [R208+0x23000], desc[UR14][R74.64], P6 ;  /* 0x230000004ad07fae */ /* 0x0005e2000b12184e */
[C---:B------:R-:W-:Y:S01]  /*4cc0*/  IMAD.WIDE R60, R152.reuse, 0x4, R60 ;  /* 0x00000004983c7825 */ /* 0x040fe200078e023c */
[----:B---3--:R-:W-:Y:S02]  /*4cd0*/  CS2R R62, SRZ ;  /* 0x00000000003e7805 */ /* 0x008fe4000001ff00 */
[----:B------:R3:W-:Y:S01]  /*4ce0*/  LDGSTS.E [R208+0x23400], desc[UR14][R78.64], P6 ;  /* 0x234000004ed07fae */ /* 0x0007e2000b12184e */
[C---:B------:R-:W-:Y:S01]  /*4cf0*/  IMAD.WIDE R64, R152.reuse, 0x4, R64 ;  /* 0x0000000498407825 */ /* 0x040fe200078e0240 */
[----:B-1----:R-:W-:Y:S02]  /*4d00*/  CS2R R66, SRZ ;  /* 0x0000000000427805 */ /* 0x002fe4000001ff00 */
[----:B------:R1:W-:Y:S01]  /*4d10*/  LDGSTS.E [R208+0x23800], desc[UR14][R82.64], P6 ;  /* 0x2380000052d07fae */ /* 0x0003e2000b12184e */
[----:B------:R-:W-:Y:S01]  /*4d20*/  IMAD.WIDE R68, R152, 0x4, R68 ;  /* 0x0000000498447825 */ /* 0x000fe200078e0244 */
[----:B----4-:R-:W-:-:S02]  /*4d30*/  CS2R R70, SRZ ;  /* 0x0000000000467805 */ /* 0x010fc4000001ff00 */
        /* <DEDUP_REMOVED lines=13> */
[----:B------:R-:W-:Y:S01]  /*4e10*/  IMAD.WIDE R120, R152, 0x4, R120 ;  /* 0x0000000498787825 */ /* 0x000fe200078e0278 */
[----:B--2---:R-:W-:Y:S02]  /*4e20*/  CS2R R28, SRZ ;  /* 0x00000000001c7805 */ /* 0x004fe4000001ff00 */
[----:B------:R2:W-:Y:S01]  /*4e30*/  LDGSTS.E [R206+0x21200], desc[UR14][R44.64], P6 ;  /* 0x212000002cce7fae */ /* 0x0005e2000b12184e */
[----:B---3--:R-:W-:Y:S01]  /*4e40*/  CS2R R32, SRZ ;  /* 0x0000000000207805 */ /* 0x008fe2000001ff00 */
[----:B------:R-:W-:-:S02]  /*4e50*/  IMAD.SHL.U32 R207, R240, 0x10, RZ ;  /* 0x00000010f0cf7824 */ /* 0x000fc400078e00ff */
[----:B------:R3:W-:Y:S01]  /*4e60*/  LDGSTS.E [R206+0x21600], desc[UR14][R48.64], P6 ;  /* 0x2160000030ce7fae */ /* 0x0007e2000b12184e */
[----:B-1----:R-:W-:-:S03]  /*4e70*/  CS2R R36, SRZ ;  /* 0x0000000000247805 */ /* 0x002fc6000001ff00 */
[----:B------:R1:W-:Y:S01]  /*4e80*/  LDGSTS.E [R206+0x21a00], desc[UR14][R52.64], P6 ;  /* 0x21a0000034ce7fae */ /* 0x0003e2000b12184e */
[----:B----4-:R-:W-:-:S03]  /*4e90*/  CS2R R40, SRZ ;  /* 0x0000000000287805 */ /* 0x010fc6000001ff00 */
[----:B------:R4:W-:Y:S01]  /*4ea0*/  LDGSTS.E [R206+0x21e00], desc[UR14][R56.64], P6 ;  /* 0x21e0000038ce7fae */ /* 0x0009e2000b12184e */
[----:B--2---:R-:W-:-:S03]  /*4eb0*/  CS2R R44, SRZ ;  /* 0x00000000002c7805 */ /* 0x004fc6000001ff00 */
[----:B------:R2:W-:Y:S01]  /*4ec0*/  LDGSTS.E [R206+0x22200], desc[UR14][R60.64], P6 ;  /* 0x222000003cce7fae */ /* 0x0005e2000b12184e */
[----:B---3--:R-:W-:-:S03]  /*4ed0*/  CS2R R48, SRZ ;  /* 0x0000000000307805 */ /* 0x008fc6000001ff00 */
        /* <DEDUP_REMOVED lines=14> */
[----:B------:R-:W0:Y:S01]  /*4fc0*/  LDGDEPBAR ;  /* 0x00000000000079af */ /* 0x000e220000000000 */
[----:B---3--:R-:W-:Y:S02]  /*4fd0*/  CS2R R80, SRZ ;  /* 0x0000000000507805 */ /* 0x008fe4000001ff00 */
[----:B-1----:R-:W-:Y:S01]  /*4fe0*/  CS2R R84, SRZ ;  /* 0x0000000000547805 */ /* 0x002fe2000001ff00 */
[----:B----4-:R-:W-:-:S05]  /*4ff0*/  IMAD.SHL.U32 R206, R240, 0x8, RZ ;  /* 0x00000008f0ce7824 */ /* 0x010fca00078e00ff */
[----:B------:R-:W-:Y:S01]  /*5000*/  LOP3.LUT R206, R206, 0x780, RZ, 0xc0, !PT ;  /* 0x00000780cece7812 */ /* 0x000fe200078ec0ff */
[----:B------:R-:W-:Y:S06]  /*5010*/  @!P0 BRA `(.L_x_0) ;  /* 0x0000002c00048947 */ /* 0x000fec0003800000 */
[----:B------:R-:W-:Y:S01]  /*5020*/  SHF.R.S32.HI R27, RZ, 0x1f, R164 ;  /* 0x0000001fff1b7819 */ /* 0x000fe200000114a4 */
[----:B------:R-:W-:Y:S01]  /*5030*/  IMAD.SHL.U32 R140, R152, 0x8, RZ ;  /* 0x00000008988c7824 */ /* 0x000fe200078e00ff */
[----:B------:R-:W-:Y:S01]  /*5040*/  SHF.R.S32.HI R24, RZ, 0x1f, R165 ;  /* 0x0000001fff187819 */ /* 0x000fe200000114a5 */
[-C--:B------:R-:W-:Y:S01]  /*5050*/  IMAD R190, R196, R118.reuse, RZ ;  /* 0x00000076c4be7224 */ /* 0x080fe200078e02ff */
[----:B------:R-:W-:Y:S01]  /*5060*/  SHF.L.U64.HI R164, R164, 0x2, R27 ;  /* 0x00000002a4a47819 */ /* 0x000fe2000001021b */
[-C--:B------:R-:W-:Y:S01]  /*5070*/  IMAD R189, R197, R118.reuse, RZ ;  /* 0x00000076c5bd7224 */ /* 0x080fe200078e02ff */
[----:B------:R-:W-:Y:S01]  /*5080*/  SHF.R.S32.HI R27, RZ, 0x1f, R162 ;  /* 0x0000001fff1b7819 */ /* 0x000fe200000114a2 */
[-C--:B------:R-:W-:Y:S01]  /*5090*/  IMAD R188, R198, R118.reuse, RZ ;  /* 0x00000076c6bc7224 */ /* 0x080fe200078e02ff */
[----:B------:R-:W-:Y:S01]  /*50a0*/  SHF.L.U64.HI R165, R165, 0x2, R24 ;  /* 0x00000002a5a57819 */ /* 0x000fe20000010218 */
[-C--:B------:R-:W-:Y:S01]  /*50b0*/  IMAD R187, R199, R118.reuse, RZ ;  /* 0x00000076c7bb7224 */ /* 0x080fe200078e02ff */
[----:B------:R-:W-:Y:S01]  /*50c0*/  SHF.R.S32.HI R25, RZ, 0x1f, R154 ;  /* 0x0000001fff197819 */ /* 0x000fe2000001149a */
[-C--:B------:R-:W-:Y:S01]  /*50d0*/  IMAD R186, R200, R118.reuse, RZ ;  /* 0x00000076c8ba7224 */ /* 0x080fe200078e02ff */
[----:B------:R-:W-:Y:S01]  /*50e0*/  SHF.R.S32.HI R24, RZ, 0x1f, R163 ;  /* 0x0000001fff187819 */ /* 0x000fe200000114a3 */
[-C--:B------:R-:W-:Y:S01]  /*50f0*/  IMAD R185, R201, R118.reuse, RZ ;  /* 0x00000076c9b97224 */ /* 0x080fe200078e02ff */
        /* <DEDUP_REMOVED lines=8> */
[----:B------:R-:W-:Y:S01]  /*5180*/  SHF.L.U64.HI R163, R163, 0x2, R24 ;  /* 0x00000002a3a37819 */ /* 0x000fe20000010218 */
[-C--:B------:R-:W-:Y:S01]  /*5190*/  IMAD R180, R213, R118.reuse, RZ ;  /* 0x00000076d5b47224 */ /* 0x080fe200078e02ff */
[----:B------:R-:W-:Y:S01]  /*51a0*/  SHF.L.U64.HI R155, R155, 0x2, R26 ;  /* 0x000000029b9b7819 */ /* 0x000fe2000001021a */
[-C--:B------:R-:W-:Y:S01]  /*51b0*/  IMAD R179, R214, R118.reuse, RZ ;  /* 0x00000076d6b37224 */ /* 0x080fe200078e02ff */
[----:B------:R-:W-:Y:S01]  /*51c0*/  SHF.R.S32.HI R29, RZ, 0x1f, R20 ;  /* 0x0000001fff1d7819 */ /* 0x000fe20000011414 */
[-C--:B------:R-:W-:Y:S01]  /*51d0*/  IMAD R178, R215, R118.reuse, RZ ;  /* 0x00000076d7b27224 */ /* 0x080fe200078e02ff */
[----:B------:R-:W-:Y:S01]  /*51e0*/  SHF.R.S32.HI R24, RZ, 0x1f, R21 ;  /* 0x0000001fff187819 */ /* 0x000fe20000011415 */
[-C--:B------:R-:W-:Y:S01]  /*51f0*/  IMAD R177, R216, R118.reuse, RZ ;  /* 0x00000076d8b17224 */ /* 0x080fe200078e02ff */
[----:B------:R-:W-:Y:S01]  /*5200*/  SHF.R.U32.HI R26, RZ, 0x5, R240 ;  /* 0x00000005ff1a7819 */ /* 0x000fe200000116f0 */
[----:B------:R-:W-:Y:S01]  /*5210*/  IMAD R176, R217, R118, RZ ;  /* 0x00000076d9b07224 */ /* 0x000fe200078e02ff */
[----:B------:R-:W-:Y:S01]  /*5220*/  LEA.HI R154, R27, R22, RZ, 0x6 ;  /* 0x000000161b9a7211 */ /* 0x000fe200078f30ff */
[-C--:B------:R-:W-:Y:S01]  /*5230*/  IMAD R175, R223, R118.reuse, RZ ;  /* 0x00000076dfaf7224 */ /* 0x080fe200078e02ff */
[----:B------:R-:W-:Y:S01]  /*5240*/  SHF.R.S32.HI R27, RZ, 0x1f, R152 ;  /* 0x0000001fff1b7819 */ /* 0x000fe20000011498 */
[-C--:B------:R-:W-:Y:S01]  /*5250*/  IMAD R174, R218, R118.reuse, RZ ;  /* 0x00000076daae7224 */ /* 0x080fe200078e02ff */
[----:B------:R-:W-:Y:S01]  /*5260*/  SHF.L.U64.HI R20, R20, 0x2, R29 ;  /* 0x0000000214147819 */ /* 0x000fe2000001021d */
[-C--:B------:R-:W-:Y:S01]  /*5270*/  IMAD R173, R219, R118.reuse, RZ ;  /* 0x00000076dbad7224 */ /* 0x080fe200078e02ff */
[----:B------:R-:W-:Y:S01]  /*5280*/  SHF.L.U64.HI R21, R21, 0x2, R24 ;  /* 0x0000000215157819 */ /* 0x000fe20000010218 */
[-C--:B------:R-:W-:Y:S01]  /*5290*/  IMAD R172, R221, R118.reuse, RZ ;  /* 0x00000076ddac7224 */ /* 0x080fe200078e02ff */
[----:B------:R-:W-:Y:S01]  /*52a0*/  R2UR UR16, R26 ;  /* 0x000000001a1072ca */ /* 0x000fe200000e0000 */
[----:B------:R-:W-:Y:S01]  /*52b0*/  IMAD R171, R222, R118, RZ ;  /* 0x00000076deab7224 */ /* 0x000fe200078e02ff */
[----:B------:R-:W-:Y:S01]  /*52c0*/  SHF.R.S32.HI R26, RZ, 0x1f, R23 ;  /* 0x0000001fff1a7819 */ /* 0x000fe20000011417 */
[----:B------:R-:W-:Y:S01]  /*52d0*/  VIADD R150, R150, 0xffffff80 ;  /* 0xffffff8096967836 */ /* 0x000fe20000000000 */
[----:B------:R-:W-:-:S02]  /*52e0*/  SHF.R.S32.HI R24, RZ, 0x1f, R117 ;  /* 0x0000001fff187819 */ /* 0x000fc40000011475 */
[----:B------:R-:W-:Y:S02]  /*52f0*/  CS2R R52, SRZ ;  /* 0x0000000000347805 */ /* 0x000fe4000001ff00 */
[----:B------:R-:W-:Y:S02]  /*5300*/  SHF.R.S32.HI R29, RZ, 0x1f, R116 ;  /* 0x0000001fff1d7819 */ /* 0x000fe40000011474 */
[----:B------:R-:W-:Y:S02]  /*5310*/  CS2R R54, SRZ ;  /* 0x0000000000367805 */ /* 0x000fe4000001ff00 */
[----:B------:R-:W-:Y:S02]  /*5320*/  SHF.L.U64.HI R149, R152, 0x3, R27 ;  /* 0x0000000398957819 */ /* 0x000fe4000001021b */
[----:B------:R-:W-:Y:S02]  /*5330*/  CS2R R56, SRZ ;  /* 0x0000000000387805 */ /* 0x000fe4000001ff00 */
[----:B------:R-:W-:-:S02]  /*5340*/  LEA R50, P0, R23, R140, 0x2 ;  /* 0x0000008c17327211 */ /* 0x000fc400078010ff */
[----:B------:R-:W-:Y:S02]  /*5350*/  CS2R R58, SRZ ;  /* 0x00000000003a7805 */ /* 0x000fe4000001ff00 */
[-C--:B------:R-:W-:Y:S02]  /*5360*/  LEA R48, P1, R117, R140.reuse, 0x2 ;  /* 0x0000008c75307211 */ /* 0x080fe400078210ff */
[----:B------:R-:W-:Y:S02]  /*5370*/  CS2R R60, SRZ ;  /* 0x00000000003c7805 */ /* 0x000fe4000001ff00 */
[----:B------:R-:W-:Y:S02]  /*5380*/  LEA R46, P2, R116, R140, 0x2 ;  /* 0x0000008c742e7211 */ /* 0x000fe400078410ff */
[----:B------:R-:W-:Y:S02]  /*5390*/  CS2R R62, SRZ ;  /* 0x00000000003e7805 */ /* 0x000fe4000001ff00 */
[----:B------:R-:W-:-:S02]  /*53a0*/  SHF.R.S32.HI R22, RZ, 0x1f, R115 ;  /* 0x0000001fff167819 */ /* 0x000fc40000011473 */
[----:B------:R-:W-:Y:S02]  /*53b0*/  CS2R R64, SRZ ;  /* 0x0000000000407805 */ /* 0x000fe4000001ff00 */
[----:B------:R-:W-:Y:S02]  /*53c0*/  LEA R44, P3, R115, R140, 0x2 ;  /* 0x0000008c732c7211 */ /* 0x000fe400078610ff */
[----:B------:R-:W-:Y:S02]  /*53d0*/  CS2R R66, SRZ ;  /* 0x0000000000427805 */ /* 0x000fe4000001ff00 */
[-C--:B------:R-:W-:Y:S02]  /*53e0*/  LEA.HI.X R51, R23, R149.reuse, R26, 0x2, P0 ;  /* 0x0000009517337211 */ /* 0x080fe400000f141a */
[----:B------:R-:W-:Y:S02]  /*53f0*/  CS2R R68, SRZ ;  /* 0x0000000000447805 */ /* 0x000fe4000001ff00 */
[----:B------:R-:W-:-:S02]  /*5400*/  LEA.HI.X R49, R117, R149, R24, 0x2, P1 ;  /* 0x0000009575317211 */ /* 0x000fc400008f1418 */
[----:B------:R-:W-:Y:S02]  /*5410*/  CS2R R70, SRZ ;  /* 0x0000000000467805 */ /* 0x000fe4000001ff00 */
[-C--:B------:R-:W-:Y:S02]  /*5420*/  LEA.HI.X R47, R116, R149.reuse, R29, 0x2, P2 ;  /* 0x00000095742f7211 */ /* 0x080fe400010f141d */
[----:B------:R-:W-:Y:S02]  /*5430*/  CS2R R72, SRZ ;  /* 0x0000000000487805 */ /* 0x000fe4000001ff00 */
[----:B------:R-:W-:Y:S02]  /*5440*/  LEA.HI.X R45, R115, R149, R22, 0x2, P3 ;  /* 0x00000095732d7211 */ /* 0x000fe400018f1416 */
[----:B------:R-:W-:Y:S02]  /*5450*/  CS2R R74, SRZ ;  /* 0x00000000004a7805 */ /* 0x000fe4000001ff00 */
[----:B------:R-:W-:-:S02]  /*5460*/  SHF.R.S32.HI R29, RZ, 0x1f, R114 ;  /* 0x0000001fff1d7819 */ /* 0x000fc40000011472 */
[----:B------:R-:W-:Y:S02]  /*5470*/  CS2R R76, SRZ ;  /* 0x00000000004c7805 */ /* 0x000fe4000001ff00 */
[----:B------:R-:W-:Y:S02]  /*5480*/  SHF.R.S32.HI R24, RZ, 0x1f, R113 ;  /* 0x0000001fff187819 */ /* 0x000fe40000011471 */
[----:B------:R-:W-:Y:S02]  /*5490*/  CS2R R78, SRZ ;  /* 0x00000000004e7805 */ /* 0x000fe4000001ff00 */
[----:B------:R-:W-:Y:S02]  /*54a0*/  SHF.R.S32.HI R23, RZ, 0x1f, R112 ;  /* 0x0000001fff177819 */ /* 0x000fe40000011470 */
[----:B------:R-:W-:Y:S02]  /*54b0*/  CS2R R80, SRZ ;  /* 0x0000000000507805 */ /* 0x000fe4000001ff00 */
[----:B------:R-:W-:-:S02]  /*54c0*/  LEA R42, P0, R114, R140, 0x2 ;  /* 0x0000008c722a7211 */ /* 0x000fc400078010ff */
[----:B------:R-:W-:Y:S02]  /*54d0*/  CS2R R82, SRZ ;  /* 0x0000000000527805 */ /* 0x000fe4000001ff00 */
[-C--:B------:R-:W-:Y:S02]  /*54e0*/  LEA R40, P1, R113, R140.reuse, 0x2 ;  /* 0x0000008c71287211 */ /* 0x080fe400078210ff */
[----:B------:R-:W-:Y:S02]  /*54f0*/  CS2R R84, SRZ ;  /* 0x0000000000547805 */ /* 0x000fe4000001ff00 */
[-C--:B------:R-:W-:Y:S02]  /*5500*/  LEA R38, P2, R112, R140.reuse, 0x2 ;  /* 0x0000008c70267211 */ /* 0x080fe400078410ff */
[----:B------:R-:W-:Y:S02]  /*5510*/  CS2R R86, SRZ ;  /* 0x0000000000567805 */ /* 0x000fe4000001ff00 */
[----:B------:R-:W-:Y:S01]  /*5520*/  SHF.R.S32.HI R22, RZ, 0x1f, R111 ;  /* 0x0000001fff167819 */ /* 0x000fe2000001146f */
[----:B------:R-:W-:Y:S01]  /*5530*/  UMOV UR12, 0x1 ;  /* 0x00000001000c7882 */ /* 0x000fe20000000000 */
[----:B------:R-:W-:Y:S01]  /*5540*/  LEA R36, P3, R111, R140, 0x2 ;  /* 0x0000008c6f247211 */ /* 0x000fe200078610ff */
[----:B------:R-:W-:Y:S01]  /*5550*/  UMOV UR13, 0xffffffff ;  /* 0xffffffff000d7882 */ /* 0x000fe20000000000 */
[-C--:B------:R-:W-:Y:S01]  /*5560*/  LEA.HI.X R43, R114, R149.reuse, R29, 0x2, P0 ;  /* 0x00000095722b7211 */ /* 0x080fe200000f141d */
[----:B------:R-:W-:Y:S01]  /*5570*/  UMOV UR4, URZ ;  /* 0x0000003f00047c82 */ /* 0x000fe20008000000 */
[----:B------:R-:W-:-:S02]  /*5580*/  LEA.HI.X R41, R113, R149, R24, 0x2, P1 ;  /* 0x0000009571297211 */ /* 0x000fc400008f1418 */
[-C--:B------:R-:W-:Y:S02]  /*5590*/  LEA.HI.X R39, R112, R149.reuse, R23, 0x2, P2 ;  /* 0x0000009570277211 */ /* 0x080fe400010f1417 */
[----:B------:R-:W-:Y:S02]  /*55a0*/  SHF.R.S32.HI R28, RZ, 0x1f, R19 ;  /* 0x0000001fff1c7819 */ /* 0x000fe40000011413 */
[----:B------:R-:W-:Y:S02]  /*55b0*/  LEA.HI.X R37, R111, R149, R22, 0x2, P3 ;  /* 0x000000956f257211 */ /* 0x000fe400018f1416 */
[----:B------:R-:W-:Y:S02]  /*55c0*/  SHF.R.S32.HI R29, RZ, 0x1f, R110 ;  /* 0x0000001fff1d7819 */ /* 0x000fe4000001146e */
[----:B------:R-:W-:Y:S02]  /*55d0*/  SHF.R.S32.HI R24, RZ, 0x1f, R109 ;  /* 0x0000001fff187819 */ /* 0x000fe4000001146d */
[----:B------:R-:W-:-:S02]  /*55e0*/  SHF.R.S32.HI R23, RZ, 0x1f, R108 ;  /* 0x0000001fff177819 */ /* 0x000fc4000001146c */
[-C--:B------:R-:W-:Y:S02]  /*55f0*/  LEA R35, P0, R110, R140.reuse, 0x2 ;  /* 0x0000008c6e237211 */ /* 0x080fe400078010ff */
[-C--:B------:R-:W-:Y:S02]  /*5600*/  LEA R34, P1, R109, R140.reuse, 0x2 ;  /* 0x0000008c6d227211 */ /* 0x080fe400078210ff */
[-C--:B------:R-:W-:Y:S02]  /*5610*/  LEA R33, P2, R108, R140.reuse, 0x2 ;  /* 0x0000008c6c217211 */ /* 0x080fe400078410ff */
[----:B------:R-:W-:Y:S02]  /*5620*/  SHF.R.S32.HI R22, RZ, 0x1f, R107 ;  /* 0x0000001fff167819 */ /* 0x000fe4000001146b */
[----:B------:R-:W-:Y:S02]  /*5630*/  LEA R32, P3, R107, R140, 0x2 ;  /* 0x0000008c6b207211 */ /* 0x000fe400078610ff */
[----:B------:R-:W-:-:S02]  /*5640*/  SHF.L.U64.HI R19, R19, 0x2, R28 ;  /* 0x0000000213137819 */ /* 0x000fc4000001021c */
[-C--:B------:R-:W-:Y:S02]  /*5650*/  LEA.HI.X R111, R110, R149.reuse, R29, 0x2, P0 ;  /* 0x000000956e6f7211 */ /* 0x080fe400000f141d */
[-C--:B------:R-:W-:Y:S02]  /*5660*/  LEA.HI.X R113, R109, R149.reuse, R24, 0x2, P1 ;  /* 0x000000956d717211 */ /* 0x080fe400008f1418 */
[-C--:B------:R-:W-:Y:S02]  /*5670*/  LEA.HI.X R115, R108, R149.reuse, R23, 0x2, P2 ;  /* 0x000000956c737211 */ /* 0x080fe400010f1417 */
[----:B------:R-:W-:Y:S02]  /*5680*/  LEA.HI.X R117, R107, R149, R22, 0x2, P3 ;  /* 0x000000956b757211 */ /* 0x000fe400018f1416 */
[----:B------:R-:W-:Y:S02]  /*5690*/  SHF.R.S32.HI R29, RZ, 0x1f, R106 ;  /* 0x0000001fff1d7819 */ /* 0x000fe4000001146a */
[----:B------:R-:W-:-:S02]  /*56a0*/  SHF.R.S32.HI R24, RZ, 0x1f, R105 ;  /* 0x0000001fff187819 */ /* 0x000fc40000011469 */
[----:B------:R-:W-:Y:S02]  /*56b0*/  SHF.R.S32.HI R23, RZ, 0x1f, R104 ;  /* 0x0000001fff177819 */ /* 0x000fe40000011468 */
[-C--:B------:R-:W-:Y:S02]  /*56c0*/  LEA R31, P0, R106, R140.reuse, 0x2 ;  /* 0x0000008c6a1f7211 */ /* 0x080fe400078010ff */
[-C--:B------:R-:W-:Y:S02]  /*56d0*/  LEA R30, P1, R105, R140.reuse, 0x2 ;  /* 0x0000008c691e7211 */ /* 0x080fe400078210ff */
[-C--:B------:R-:W-:Y:S02]  /*56e0*/  LEA R28, P2, R104, R140.reuse, 0x2 ;  /* 0x0000008c681c7211 */ /* 0x080fe400078410ff */
[----:B------:R-:W-:Y:S02]  /*56f0*/  SHF.R.S32.HI R22, RZ, 0x1f, R103 ;  /* 0x0000001fff167819 */ /* 0x000fe40000011467 */
[----:B------:R-:W-:-:S02]  /*5700*/  LEA R108, P3, R103, R140, 0x2 ;  /* 0x0000008c676c7211 */ /* 0x000fc400078610ff */
        /* <DEDUP_REMOVED lines=52> */
[----:B------:R-:W-:Y:S02]  /*5a50*/  IADD3 R22, P4, R50, UR10, RZ ;  /* 0x0000000a32167c10 */ /* 0x000fe4000ff9e0ff */
[----:B------:R-:W-:-:S02]  /*5a60*/  IADD3 R23, P3, R48, UR10, RZ ;  /* 0x0000000a30177c10 */ /* 0x000fc4000ff7e0ff */
[----:B------:R-:W-:Y:S02]  /*5a70*/  IADD3 R89, P6, R44, UR10, RZ ;  /* 0x0000000a2c597c10 */ /* 0x000fe4000ffde0ff */
[----:B------:R-:W-:Y:S02]  /*5a80*/  IADD3 R90, P5, R42, UR10, RZ ;  /* 0x0000000a2a5a7c10 */ /* 0x000fe4000ffbe0ff */
[----:B------:R-:W-:Y:S02]  /*5a90*/  IADD3.X R95, R51, UR11, RZ, P4, !PT ;  /* 0x0000000b335f7c10 */ /* 0x000fe4000a7fe4ff */
[----:B------:R-:W-:Y:S02]  /*5aa0*/  CS2R R50, SRZ ;  /* 0x0000000000327805 */ /* 0x000fe4000001ff00 */
[----:B------:R-:W-:Y:S02]  /*5ab0*/  IADD3.X R97, R49, UR11, RZ, P3, !PT ;  /* 0x0000000b31617c10 */ /* 0x000fe40009ffe4ff */
[----:B------:R-:W-:-:S02]  /*5ac0*/  CS2R R48, SRZ ;  /* 0x0000000000307805 */ /* 0x000fc4000001ff00 */
[----:B------:R-:W-:Y:S02]  /*5ad0*/  IADD3 R88, P2, R46, UR10, RZ ;  /* 0x0000000a2e587c10 */ /* 0x000fe4000ff5e0ff */
[----:B------:R-:W-:Y:S02]  /*5ae0*/  IADD3 R91, P4, R40, UR10, RZ ;  /* 0x0000000a285b7c10 */ /* 0x000fe4000ff9e0ff */
[----:B------:R-:W-:Y:S02]  /*5af0*/  IADD3 R93, P3, R38, UR10, RZ ;  /* 0x0000000a265d7c10 */ /* 0x000fe4000ff7e0ff */
[----:B------:R-:W-:Y:S02]  /*5b00*/  IADD3.X R101, R45, UR11, RZ, P6, !PT ;  /* 0x0000000b2d657c10 */ /* 0x000fe4000b7fe4ff */
[----:B------:R-:W-:Y:S02]  /*5b10*/  CS2R R44, SRZ ;  /* 0x00000000002c7805 */ /* 0x000fe4000001ff00 */
[----:B------:R-:W-:-:S02]  /*5b20*/  IADD3.X R103, R43, UR11, RZ, P5, !PT ;  /* 0x0000000b2b677c10 */ /* 0x000fc4000affe4ff */
[----:B------:R-:W-:Y:S02]  /*5b30*/  CS2R R42, SRZ ;  /* 0x00000000002a7805 */ /* 0x000fe4000001ff00 */
[----:B------:R-:W-:Y:S02]  /*5b40*/  IADD3.X R99, R47, UR11, RZ, P2, !PT ;  /* 0x0000000b2f637c10 */ /* 0x000fe400097fe4ff */
[----:B------:R-:W-:Y:S02]  /*5b50*/  CS2R R46, SRZ ;  /* 0x00000000002e7805 */ /* 0x000fe4000001ff00 */
[----:B------:R-:W-:Y:S02]  /*5b60*/  IADD3 R94, P6, R35, UR10, RZ ;  /* 0x0000000a235e7c10 */ /* 0x000fe4000ffde0ff */
[----:B------:R-:W-:Y:S02]  /*5b70*/  IADD3 R96, P5, R34, UR10, RZ ;  /* 0x0000000a22607c10 */ /* 0x000fe4000ffbe0ff */
[----:B------:R-:W-:-:S02]  /*5b80*/  CS2R R34, SRZ ;  /* 0x0000000000227805 */ /* 0x000fc4000001ff00 */
[----:B------:R-:W-:Y:S02]  /*5b90*/  IADD3.X R105, R41, UR11, RZ, P4, !PT ;  /* 0x0000000b29697c10 */ /* 0x000fe4000a7fe4ff */
[----:B------:R-:W-:Y:S02]  /*5ba0*/  CS2R R40, SRZ ;  /* 0x0000000000287805 */ /* 0x000fe4000001ff00 */
[----:B------:R-:W-:Y:S02]  /*5bb0*/  IADD3.X R107, R39, UR11, RZ, P3, !PT ;  /* 0x0000000b276b7c10 */ /* 0x000fe40009ffe4ff */
[----:B------:R-:W-:Y:S02]  /*5bc0*/  CS2R R38, SRZ ;  /* 0x0000000000267805 */ /* 0x000fe4000001ff00 */
[----:B------:R-:W-:Y:S02]  /*5bd0*/  IADD3 R92, P2, R36, UR10, RZ ;  /* 0x0000000a245c7c10 */ /* 0x000fe4000ff5e0ff */
[----:B------:R-:W-:-:S02]  /*5be0*/  IADD3 R98, P4, R33, UR10, RZ ;  /* 0x0000000a21627c10 */ /* 0x000fc4000ff9e0ff */
[----:B------:R-:W-:Y:S02]  /*5bf0*/  IADD3 R100, P3, R32, UR10, RZ ;  /* 0x0000000a20647c10 */ /* 0x000fe4000ff7e0ff */
[----:B------:R-:W-:Y:S02]  /*5c00*/  CS2R R32, SRZ ;  /* 0x0000000000207805 */ /* 0x000fe4000001ff00 */
[----:B------:R-:W-:Y:S02]  /*5c10*/  IADD3.X R111, R111, UR11, RZ, P6, !PT ;  /* 0x0000000b6f6f7c10 */ /* 0x000fe4000b7fe4ff */
[----:B------:R-:W-:Y:S02]  /*5c20*/  IADD3.X R113, R113, UR11, RZ, P5, !PT ;  /* 0x0000000b71717c10 */ /* 0x000fe4000affe4ff */
[----:B------:R-:W-:Y:S02]  /*5c30*/  IADD3.X R109, R37, UR11, RZ, P2, !PT ;  /* 0x0000000b256d7c10 */ /* 0x000fe400097fe4ff */
[----:B------:R-:W-:-:S02]  /*5c40*/  CS2R R36, SRZ ;  /* 0x0000000000247805 */ /* 0x000fc4000001ff00 */
[----:B------:R-:W-:Y:S02]  /*5c50*/  IADD3 R104, P6, R30, UR10, RZ ;  /* 0x0000000a1e687c10 */ /* 0x000fe4000ffde0ff */
[----:B------:R-:W-:Y:S02]  /*5c60*/  IADD3 R106, P5, R28, UR10, RZ ;  /* 0x0000000a1c6a7c10 */ /* 0x000fe4000ffbe0ff */
[----:B------:R-:W-:Y:S02]  /*5c70*/  IADD3.X R115, R115, UR11, RZ, P4, !PT ;  /* 0x0000000b73737c10 */ /* 0x000fe4000a7fe4ff */
[----:B------:R-:W-:Y:S02]  /*5c80*/  IADD3.X R117, R117, UR11, RZ, P3, !PT ;  /* 0x0000000b75757c10 */ /* 0x000fe40009ffe4ff */
[----:B------:R-:W-:Y:S02]  /*5c90*/  IADD3 R102, P2, R31, UR10, RZ ;  /* 0x0000000a1f667c10 */ /* 0x000fe4000ff5e0ff */
[----:B------:R-:W-:-:S02]  /*5ca0*/  CS2R R30, SRZ ;  /* 0x00000000001e7805 */ /* 0x000fc4000001ff00 */
[----:B------:R-:W-:Y:S02]  /*5cb0*/  IADD3 R108, P4, R108, UR10, RZ ;  /* 0x0000000a6c6c7c10 */ /* 0x000fe4000ff9e0ff */
[----:B------:R-:W-:Y:S02]  /*5cc0*/  IADD3 R110, P3, R110, UR10, RZ ;  /* 0x0000000a6e6e7c10 */ /* 0x000fe4000ff7e0ff */
[----:B------:R-:W-:Y:S02]  /*5cd0*/  IADD3.X R121, R121, UR11, RZ, P6, !PT ;  /* 0x0000000b79797c10 */ /* 0x000fe4000b7fe4ff */
[----:B------:R-:W-:Y:S02]  /*5ce0*/  IADD3.X R123, R123, UR11, RZ, P5, !PT ;  /* 0x0000000b7b7b7c10 */ /* 0x000fe4000affe4ff */
[----:B------:R-:W-:Y:S02]  /*5cf0*/  IADD3.X R119, R119, UR11, RZ, P2, !PT ;  /* 0x0000000b77777c10 */ /* 0x000fe400097fe4ff */
[----:B------:R-:W-:-:S02]  /*5d00*/  IADD3 R114, P6, R114, UR10, RZ ;  /* 0x0000000a72727c10 */ /* 0x000fc4000ffde0ff */
[----:B------:R-:W-:Y:S02]  /*5d10*/  IADD3 R116, P5, R116, UR10, RZ ;  /* 0x0000000a74747c10 */ /* 0x000fe4000ffbe0ff */
[----:B------:R-:W-:Y:S02]  /*5d20*/  IADD3.X R125, R125, UR11, RZ, P4, !PT ;  /* 0x0000000b7d7d7c10 */ /* 0x000fe4000a7fe4ff */
[----:B------:R-:W-:Y:S02]  /*5d30*/  IADD3.X R127, R127, UR11, RZ, P3, !PT ;  /* 0x0000000b7f7f7c10 */ /* 0x000fe40009ffe4ff */
[----:B------:R-:W-:Y:S02]  /*5d40*/  IADD3 R112, P2, R112, UR10, RZ ;  /* 0x0000000a70707c10 */ /* 0x000fe4000ff5e0ff */
[----:B------:R-:W-:Y:S02]  /*5d50*/  IADD3 R118, P4, R26, UR10, RZ ;  /* 0x0000000a1a767c10 */ /* 0x000fe4000ff9e0ff */
[----:B------:R-:W-:-:S02]  /*5d60*/  IADD3 R120, P3, R120, UR10, RZ ;  /* 0x0000000a78787c10 */ /* 0x000fc4000ff7e0ff */
[----:B------:R-:W-:Y:S02]  /*5d70*/  IADD3.X R131, R131, UR11, RZ, P6, !PT ;  /* 0x0000000b83837c10 */ /* 0x000fe4000b7fe4ff */
[----:B------:R-:W-:Y:S02]  /*5d80*/  IADD3.X R133, R133, UR11, RZ, P5, !PT ;  /* 0x0000000b85857c10 */ /* 0x000fe4000affe4ff */
[----:B------:R-:W-:Y:S02]  /*5d90*/  IADD3.X R129, R129, UR11, RZ, P2, !PT ;  /* 0x0000000b81817c10 */ /* 0x000fe400097fe4ff */
[----:B------:R-:W-:Y:S02]  /*5da0*/  IADD3 R124, P6, R124, UR10, RZ ;  /* 0x0000000a7c7c7c10 */ /* 0x000fe4000ffde0ff */
[----:B------:R-:W-:Y:S02]  /*5db0*/  IADD3 R126, P5, R126, UR10, RZ ;  /* 0x0000000a7e7e7c10 */ /* 0x000fe4000ffbe0ff */
[----:B------:R-:W-:-:S02]  /*5dc0*/  IADD3.X R135, R135, UR11, RZ, P4, !PT ;  /* 0x0000000b87877c10 */ /* 0x000fc4000a7fe4ff */
[----:B------:R-:W-:Y:S02]  /*5dd0*/  IADD3.X R137, R137, UR11, RZ, P3, !PT ;  /* 0x0000000b89897c10 */ /* 0x000fe40009ffe4ff */
[----:B------:R-:W-:Y:S02]  /*5de0*/  LEA R158, P1, R18, R195, 0x3 ;  /* 0x000000c3129e7211 */ /* 0x000fe400078218ff */
[----:B------:R-:W-:Y:S02]  /*5df0*/  SHF.R.S32.HI R153, RZ, 0x1f, R18 ;  /* 0x0000001fff997819 */ /* 0x000fe40000011412 */
[----:B------:R-:W-:Y:S02]  /*5e00*/  IADD3 R122, P2, R122, UR10, RZ ;  /* 0x0000000a7a7a7c10 */ /* 0x000fe4000ff5e0ff */
[----:B------:R-:W-:Y:S02]  /*5e10*/  IADD3 R128, P4, R128, UR10, RZ ;  /* 0x0000000a80807c10 */ /* 0x000fe4000ff9e0ff */
[----:B------:R-:W-:-:S02]  /*5e20*/  IADD3 R130, P3, R130, UR10, RZ ;  /* 0x0000000a82827c10 */ /* 0x000fc4000ff7e0ff */
[----:B------:R-:W-:Y:S02]  /*5e30*/  IADD3.X R141, R141, UR11, RZ, P6, !PT ;  /* 0x0000000b8d8d7c10 */ /* 0x000fe4000b7fe4ff */
[----:B------:R-:W-:Y:S02]  /*5e40*/  IADD3.X R143, R143, UR11, RZ, P5, !PT ;  /* 0x0000000b8f8f7c10 */ /* 0x000fe4000affe4ff */
[----:B------:R-:W-:Y:S02]  /*5e50*/  SHF.R.S32.HI R167, RZ, 0x1f, R8 ;  /* 0x0000001fffa77819 */ /* 0x000fe40000011408 */
[----:B------:R-:W-:Y:S02]  /*5e60*/  IADD3 R158, P0, R158, UR8, RZ ;  /* 0x000000089e9e7c10 */ /* 0x000fe4000ff1e0ff */
[----:B------:R-:W-:Y:S02]  /*5e70*/  IADD3.X R139, R139, UR11, RZ, P2, !PT ;  /* 0x0000000b8b8b7c10 */ /* 0x000fe400097fe4ff */
[----:B------:R-:W-:-:S02]  /*5e80*/  IADD3 R134, P6, R134, UR10, RZ ;  /* 0x0000000a86867c10 */ /* 0x000fc4000ffde0ff */
[----:B------:R-:W-:Y:S02]  /*5e90*/  IADD3 R136, P5, R136, UR10, RZ ;  /* 0x0000000a88887c10 */ /* 0x000fe4000ffbe0ff */
[----:B------:R-:W-:Y:S02]  /*5ea0*/  IADD3.X R145, R145, UR11, RZ, P4, !PT ;  /* 0x0000000b91917c10 */ /* 0x000fe4000a7fe4ff */
[----:B------:R-:W-:Y:S02]  /*5eb0*/  IADD3.X R142, R142, UR11, RZ, P3, !PT ;  /* 0x0000000b8e8e7c10 */ /* 0x000fe40009ffe4ff */
[----:B------:R-:W-:Y:S02]  /*5ec0*/  LEA.HI.X R25, R18, R25, R153, 0x3, P1 ;  /* 0x0000001912197211 */ /* 0x000fe400008f1c99 */
[----:B------:R-:W-:Y:S02]  /*5ed0*/  SHF.R.S32.HI R168, RZ, 0x1f, R7 ;  /* 0x0000001fffa87819 */ /* 0x000fe40000011407 */
[----:B------:R-:W-:-:S02]  /*5ee0*/  SHF.R.S32.HI R154, RZ, 0x6, R154 ;  /* 0x00000006ff9a7819 */ /* 0x000fc4000001149a */
[----:B------:R-:W-:Y:S02]  /*5ef0*/  IADD3 R132, P2, R132, UR10, RZ ;  /* 0x0000000a84847c10 */ /* 0x000fe4000ff5e0ff */
[----:B------:R-:W-:Y:S01]  /*5f00*/  IADD3 R138, P4, R138, UR10, RZ ;  /* 0x0000000a8a8a7c10 */ /* 0x000fe2000ff9e0ff */
[----:B------:R-:W-:Y:S01]  /*5f10*/  VIADD R191, R154, 0xfffffffe ;  /* 0xfffffffe9abf7836 */ /* 0x000fe20000000000 */
[----:B------:R-:W-:Y:S02]  /*5f20*/  IADD3 R140, P3, R140, UR10, RZ ;  /* 0x0000000a8c8c7c10 */ /* 0x000fe4000ff7e0ff */
[----:B------:R-:W-:Y:S02]  /*5f30*/  SHF.R.S32.HI R161, RZ, 0x1f, R6 ;  /* 0x0000001fffa17819 */ /* 0x000fe40000011406 */
[----:B------:R-:W-:Y:S02]  /*5f40*/  SHF.R.S32.HI R160, RZ, 0x1f, R5 ;  /* 0x0000001fffa07819 */ /* 0x000fe40000011405 */
[----:B------:R-:W-:-:S02]  /*5f50*/  SHF.R.S32.HI R159, RZ, 0x1f, R4 ;  /* 0x0000001fff9f7819 */ /* 0x000fc40000011404 */
[----:B------:R-:W-:Y:S02]  /*5f60*/  SHF.L.U64.HI R166, R8, 0x2, R167 ;  /* 0x0000000208a67819 */ /* 0x000fe400000102a7 */
[----:B------:R-:W-:Y:S02]  /*5f70*/  IADD3.X R146, R29, UR11, RZ, P6, !PT ;  /* 0x0000000b1d927c10 */ /* 0x000fe4000b7fe4ff */
[----:B------:R-:W-:Y:S02]  /*5f80*/  CS2R R28, SRZ ;  /* 0x00000000001c7805 */ /* 0x000fe4000001ff00 */
[----:B------:R-:W-:Y:S02]  /*5f90*/  IADD3.X R147, R24, UR11, RZ, P5, !PT ;  /* 0x0000000b18937c10 */ /* 0x000fe4000affe4ff */
[----:B------:R-:W-:Y:S02]  /*5fa0*/  IADD3.X R195, R25, UR9, RZ, P0, !PT ;  /* 0x0000000919c37c10 */ /* 0x000fe400087fe4ff */
[----:B------:R-:W-:-:S02]  /*5fb0*/  CS2R R24, SRZ ;  /* 0x0000000000187805 */ /* 0x000fc4000001ff00 */
[C---:B------:R-:W-:Y:S01]  /*5fc0*/  SHF.L.U64.HI R151, R152.reuse, 0x2, R27 ;  /* 0x0000000298977819 */ /* 0x040fe2000001021b */
[----:B------:R-:W-:Y:S01]  /*5fd0*/  IMAD.SHL.U32 R152, R152, 0x4, RZ ;  /* 0x0000000498987824 */ /* 0x000fe200078e00ff */
[----:B------:R-:W-:Y:S02]  /*5fe0*/  SHF.L.U64.HI R167, R7, 0x2, R168 ;  /* 0x0000000207a77819 */ /* 0x000fe400000102a8 */
[----:B------:R-:W-:Y:S02]  /*5ff0*/  CS2R R26, SRZ ;  /* 0x00000000001a7805 */ /* 0x000fe4000001ff00 */
[----:B------:R-:W-:Y:S02]  /*6000*/  IADD3.X R144, R144, UR11, RZ, P2, !PT ;  /* 0x0000000b90907c10 */ /* 0x000fe400097fe4ff */
[----:B------:R-:W-:Y:S02]  /*6010*/  IADD3.X R148, R148, UR11, RZ, P4, !PT ;  /* 0x0000000b94947c10 */ /* 0x000fe4000a7fe4ff */
[----:B------:R-:W-:-:S02]  /*6020*/  IADD3.X R149, R149, UR11, RZ, P3, !PT ;  /* 0x0000000b95957c10 */ /* 0x000fc40009ffe4ff */
[----:B------:R-:W-:Y:S02]  /*6030*/  SHF.L.U64.HI R153, R18, 0x2, R153 ;  /* 0x0000000212997819 */ /* 0x000fe40000010299 */
[----:B------:R-:W-:Y:S02]  /*6040*/  SHF.L.U64.HI R168, R6, 0x2, R161 ;  /* 0x0000000206a87819 */ /* 0x000fe400000102a1 */
[----:B------:R-:W-:Y:S02]  /*6050*/  SHF.L.U64.HI R169, R5, 0x2, R160 ;  /* 0x0000000205a97819 */ /* 0x000fe400000102a0 */
[----:B------:R-:W-:-:S07]  /*6060*/  SHF.L.U64.HI R170, R4, 0x2, R159 ;  /* 0x0000000204aa7819 */ /* 0x000fce000001029f */
.L_x_1:
[----:B------:R-:W-:Y:S01]  /*6070*/  UIADD3 UR13, UR13, 0x1, URZ ;  /* 0x000000010d0d7890 */ /* 0x000fe2000fffe03f */
[----:B------:R-:W-:-:S04]  /*6080*/  DEPBAR.LE SB0, 0x2 ;  /* 0x000080800000791a */ /* 0x000fc80000000000 */
[----:B------:R-:W-:Y:S01]  /*6090*/  BAR.SYNC.DEFER_BLOCKING 0x0 ;  /* 0x0000000000007b1d */ /* 0x000fe20000010000 */
[----:B------:R-:W-:Y:S01]  /*60a0*/  UISETP.GT.AND UP0, UPT, UR13, 0x2, UPT ;  /* 0x000000020d00788c */ /* 0x000fe2000bf04270 */
[-C--:B------:R-:W-:Y:S01]  /*60b0*/  ISETP.GE.AND P1, PT, R3, R150.reuse, PT ;  /* 0x000000960300720c */ /* 0x080fe20003f26270 */
[----:B------:R-:W-:Y:S01]  /*60c0*/  USHF.L.U32 UR6, UR16, 0x7, URZ ;  /* 0x0000000710067899 */ /* 0x000fe2000800063f */
[----:B------:R-:W-:Y:S01]  /*60d0*/  ISETP.LE.AND P0, PT, R191, UR4, PT ;  /* 0x00000004bf007c0c */ /* 0x000fe2000bf03270 */
[----:B------:R-:W-:Y:S01]  /*60e0*/  USEL UR13, UR13, URZ, !UP0 ;  /* 0x0000003f0d0d7287 */ /* 0x000fe2000c000000 */
[----:B------:R-:W-:Y:S01]  /*60f0*/  SEL R159, RZ, 0x4, P1 ;  /* 0x00000004ff9f7807 */ /* 0x000fe20000800000 */
[----:B------:R-:W-:Y:S01]  /*6100*/  ULOP3.LUT UR8, UR6, 0x200, URZ, 0xc0, !UPT ;  /* 0x0000020006087892 */ /* 0x000fe2000f8ec03f */
[----:B------:R-:W-:Y:S01]  /*6110*/  ISETP.GE.AND P1, PT, R248, R150, PT ;  /* 0x00000096f800720c */ /* 0x000fe20003f26270 */
[----:B------:R-:W-:Y:S01]  /*6120*/  ULEA UR5, UR13, UR7, 0xf ;  /* 0x000000070d057291 */ /* 0x000fe2000f8e783f */
[----:B------:R-:W-:Y:S01]  /*6130*/  SEL R159, R159, RZ, !P0 ;  /* 0x000000ff9f9f7207 */ /* 0x000fe20004000000 */
[----:B------:R-:W-:Y:S01]  /*6140*/  UMOV UR9, 0x40000040 ;  /* 0x4000004000097882 */ /* 0x000fe20000000000 */
[----:B------:R-:W-:Y:S01]  /*6150*/  UMOV UR11, 0x40000040 ;  /* 0x40000040000b7882 */ /* 0x000fe20000000000 */
[----:B------:R-:W-:Y:S01]  /*6160*/  UIADD3 UR6, UR5, 0x18000, URZ ;  /* 0x0001800005067890 */ /* 0x000fe2000fffe03f */
[----:B------:R-:W-:Y:S01]  /*6170*/  ISETP.NE.U32.AND P2, PT, R159, RZ, PT ;  /* 0x000000ff9f00720c */ /* 0x000fe20003f45070 */
[----:B------:R-:W-:Y:S01]  /*6180*/  ULEA.HI UR8, UR5, UR8, URZ, 0x1c ;  /* 0x0000000805087291 */ /* 0x000fe2000f8fe03f */
[----:B------:R-:W-:Y:S01]  /*6190*/  SEL R159, RZ, 0x4, P1 ;  /* 0x00000004ff9f7807 */ /* 0x000fe20000800000 */
[----:B------:R-:W-:Y:S01]  /*61a0*/  USHF.R.U32.HI UR6, URZ, 0x4, UR6 ;  /* 0x000000043f067899 */ /* 0x000fe20008011606 */
[----:B------:R-:W-:Y:S01]  /*61b0*/  LEA R160, P3, R4, R158, 0x2 ;  /* 0x0000009e04a07211 */ /* 0x000fe200078610ff */
[----:B------:R-:W-:Y:S01]  /*61c0*/  ULOP3.LUT UR8, UR8, 0x3fff, URZ, 0xc0, !UPT ;  /* 0x00003fff08087892 */ /* 0x000fe2000f8ec03f */
[----:B------:R-:W-:Y:S01]  /*61d0*/  SEL R159, R159, RZ, !P0 ;  /* 0x000000ff9f9f7207 */ /* 0x000fe20004000000 */
[----:B------:R-:W-:Y:S01]  /*61e0*/  USGXT.U32 UR10, UR6, 0xe ;  /* 0x0000000e060a789a */ /* 0x000fe20008000000 */
[----:B------:R-:W-:Y:S01]  /*61f0*/  LOP3.LUT R208, R2, 0x10, RZ, 0x3c, !PT ;  /* 0x0000001002d07812 */ /* 0x000fe200078e3cff */
[----:B------:R-:W-:Y:S01]  /*6200*/  UMOV UR5, URZ ;  /* 0x0000003f00057c82 */ /* 0x000fe20008000000 */
[----:B------:R-:W-:Y:S01]  /*6210*/  WARPGROUP.ARRIVE ;  /* 0x00000000000079c5 */ /* 0x000fe20000000000 */
[----:B------:R-:W-:Y:S01]  /*6220*/  UMOV UR6, URZ ;  /* 0x0000003f00067c82 */ /* 0x000fe20008000000 */
[----:B------:R-:W-:Y:S01]  /*6230*/  UIADD3 UR12, UR12, 0x1, URZ ;  /* 0x000000010c0c7890 */ /* 0x000fe2000fffe03f */
[----:B------:R-:W-:Y:S01]  /*6240*/  ISETP.NE.U32.AND P1, PT, R159, RZ, PT ;  /* 0x000000ff9f00720c */ /* 0x000fe20003f25070 */
[----:B------:R-:W-:Y:S01]  /*6250*/  IMAD.MOV.U32 R159, RZ, RZ, R195 ;  /* 0x000000ffff9f7224 */ /* 0x000fe200078e00c3 */
[----:B------:R-:W-:Y:S01]  /*6260*/  UIADD3 UR4, UR4, 0x1, URZ ;  /* 0x0000000104047890 */ /* 0x000fe2000fffe03f */
[----:B------:R-:W-:Y:S01]  /*6270*/  HGMMA.64x128x8.F32.TF32 R24, gdesc[UR8], R24 ;  /* 0x05e00000081879f0 */ /* 0x000fe20008702818 */
[----:B------:R-:W-:Y:S01]  /*6280*/  UIADD3 UR8, UP0, UR8, 0x2, URZ ;  /* 0x0000000208087890 */ /* 0x000fe2000ff1e03f */
[----:B------:R-:W-:Y:S01]  /*6290*/  IMAD.X R161, R159, 0x1, R170, P3 ;  /* 0x000000019fa17824 */ /* 0x000fe200018e06aa */
[----:B------:R-:W-:-:S02]  /*62a0*/  UIADD3 UR10, UP1, UR10, 0x2, URZ ;  /* 0x000000020a0a7890 */ /* 0x000fc4000ff3e03f */
[----:B------:R-:W-:Y:S02]  /*62b0*/  UIADD3.X UR9, UR5, 0x40000040, URZ, UP0, !UPT ;  /* 0x4000004005097890 */ /* 0x000fe400087fe43f */
[----:B------:R-:W-:Y:S02]  /*62c0*/  UIADD3.X UR11, UR6, 0x40000040, URZ, UP1, !UPT ;  /* 0x40000040060b7890 */ /* 0x000fe40008ffe43f */
[----:B------:R-:W-:Y:S02]  /*62d0*/  UIADD3.64 UR20, UR8, 0x2, URZ ;  /* 0x0000000208147897 */ /* 0x000fe4000fffe03f */
[----:B------:R-:W-:Y:S02]  /*62e0*/  UIADD3.64 UR22, UR10, 0x2, URZ ;  /* 0x000000020a167897 */ /* 0x000fe4000fffe03f */
[----:B------:R-:W-:-:S04]  /*62f0*/  UISETP.GT.AND UP0, UPT, UR12, 0x2, UPT ;  /* 0x000000020c00788c */ /* 0x000fc8000bf04270 */
[----:B------:R-:W-:-:S04]  /*6300*/  USEL UR12, UR12, URZ, !UP0 ;  /* 0x0000003f0c0c7287 */ /* 0x000fc8000c000000 */
[----:B------:R-:W-:-:S06]  /*6310*/  ULEA UR5, UR12, UR7, 0xf ;  /* 0x000000070c057291 */ /* 0x000fcc000f8e783f */
[----:B------:R-:W-:Y:S02]  /*6320*/  VIADD R195, R2, UR5 ;  /* 0x0000000502c37c36 */ /* 0x000fe40008000000 */
[----:B------:R-:W-:Y:S01]  /*6330*/  VIADD R209, R250, UR5 ;  /* 0x00000005fad17c36 */ /* 0x000fe20008000000 */
[----:B------:R-:W-:-:S12]  /*6340*/  HGMMA.64x128x8.F32.TF32 R24, gdesc[UR8], R24 ;  /* 0x05e00000081879f0 */ /* 0x000fd80008702818 */
[----:B------:R-:W-:Y:S01]  /*6350*/  HGMMA.64x128x8.F32.TF32 R24, gdesc[UR20], R24 ;  /* 0x05e00000141879f0 */ /* 0x000fe20008702818 */
[----:B------:R-:W-:Y:S02]  /*6360*/  UIADD3.64 UR20, UR8, 0x4, URZ ;  /* 0x0000000408147897 */ /* 0x000fe4000fffe03f */
[----:B------:R-:W-:-:S09]  /*6370*/  UIADD3.64 UR22, UR10, 0x4, URZ ;  /* 0x000000040a167897 */ /* 0x000fd2000fffe03f */
        /* <DEDUP_REMOVED lines=8> */
[----:B------:R-:W-:Y:S02]  /*6400*/  UIADD3.64 UR22, UR10, 0x402, URZ ;  /* 0x000004020a167897 */ /* 0x000fe4000fffe03f */
[----:B------:R-:W-:Y:S02]  /*6410*/  UIADD3.64 UR8, UR8, 0x404, URZ ;  /* 0x0000040408087897 */ /* 0x000fe4000fffe03f */
[----:B------:R-:W-:-:S05]  /*6420*/  UIADD3.64 UR10, UR10, 0x404, URZ ;  /* 0x000004040a0a7897 */ /* 0x000fca000fffe03f */
[----:B------:R-:W-:-:S12]  /*6430*/  HGMMA.64x128x8.F32.TF32 R24, gdesc[UR20], R24 ;  /* 0x05e00000141879f0 */ /* 0x000fd80008702818 */
[----:B------:R-:W-:Y:S03]  /*6440*/  HGMMA.64x128x8.F32.TF32 R24, gdesc[UR8], R24, gsb0 ;  /* 0x05e00000081879f0 */ /* 0x000fe60008002818 */
[----:B------:R-:W-:Y:S02]  /*6450*/  WARPGROUP.DEPBAR.LE gsb0, 0x1 ;  /* 0x00008000000079c5 */ /* 0x000fe40000010100 */
[----:B------:R-:W-:Y:S06]  /*6460*/  BAR.SYNC.DEFER_BLOCKING 0x0 ;  /* 0x0000000000007b1d */ /* 0x000fec0000010000 */
[----:B------:R-:W-:Y:S01]  /*6470*/  @!PT LDS RZ, [RZ] ;  /* 0x00000000fffff984 */ /* 0x000fe20000000800 */
[----:B------:R-:W-:Y:S01]  /*6480*/  @!PT LDS RZ, [RZ] ;  /* 0x00000000fffff984 */ /* 0x000fe20000000800 */
[----:B------:R-:W-:Y:S01]  /*6490*/  @!PT LDS RZ, [RZ] ;  /* 0x00000000fffff984 */ /* 0x000fe20000000800 */
[----:B------:R1:W-:Y:S02]  /*64a0*/  LDGSTS.E [R195], desc[UR14][R160.64], P2 ;  /* 0x00000000a0c37fae */ /* 0x0003e4000912184e */
[----:B-1----:R-:W-:-:S05]  /*64b0*/  LEA R160, P2, R5, R158, 0x2 ;  /* 0x0000009e05a07211 */ /* 0x002fca00078410ff */
[----:B------:R-:W-:-:S05]  /*64c0*/  IMAD.X R161, R159, 0x1, R169, P2 ;  /* 0x000000019fa17824 */ /* 0x000fca00010e06a9 */
[----:B------:R1:W-:Y:S01]  /*64d0*/  LDGSTS.E [R195+0x8], desc[UR14][R160.64], P1 ;  /* 0x00008000a0c37fae */ /* 0x0003e2000892184e */
[----:B------:R-:W-:-:S04]  /*64e0*/  ISETP.GE.AND P1, PT, R223, R150, PT ;  /* 0x00000096df00720c */ /* 0x000fc80003f26270 */
[----:B------:R-:W-:Y:S02]  /*64f0*/  SEL R192, RZ, 0x4, P1 ;  /* 0x00000004ffc07807 */ /* 0x000fe40000800000 */
[----:B------:R-:W-:Y:S02]  /*6500*/  ISETP.GE.AND P1, PT, R217, R150, PT ;  /* 0x00000096d900720c */ /* 0x000fe40003f26270 */
[----:B------:R-:W-:Y:S01]  /*6510*/  SEL R192, R192, RZ, !P0 ;  /* 0x000000ffc0c07207 */ /* 0x000fe20004000000 */
[----:B-1----:R-:W-:-:S03]  /*6520*/  IMAD.WIDE R160, R175, 0x4, R158 ;  /* 0x00000004afa07825 */ /* 0x002fc600078e029e */
[----:B------:R-:W-:Y:S02]  /*6530*/  ISETP.NE.U32.AND P2, PT, R192, RZ, PT ;  /* 0x000000ffc000720c */ /* 0x000fe40003f45070 */
[----:B------:R-:W-:-:S04]  /*6540*/  SEL R192, RZ, 0x4, P1 ;  /* 0x00000004ffc07807 */ /* 0x000fc80000800000 */
[----:B------:R-:W-:-:S04]  /*6550*/  SEL R192, R192, RZ, !P0 ;  /* 0x000000ffc0c07207 */ /* 0x000fc80004000000 */
[----:B------:R-:W-:-:S03]  /*6560*/  ISETP.NE.U32.AND P1, PT, R192, RZ, PT ;  /* 0x000000ffc000720c */ /* 0x000fc60003f25070 */
[----:B------:R1:W-:Y:S02]  /*6570*/  LDGSTS.E [R195+0x4000], desc[UR14][R160.64], P2 ;  /* 0x04000000a0c37fae */ /* 0x0003e4000912184e */
[----:B-1----:R-:W-:-:S08]  /*6580*/  IMAD.WIDE R160, R176, 0x4, R158 ;  /* 0x00000004b0a07825 */ /* 0x002fd000078e029e */
[----:B------:R1:W-:Y:S01]  /*6590*/  LDGSTS.E [R195+0x4008], desc[UR14][R160.64], P1 ;  /* 0x04008000a0c37fae */ /* 0x0003e2000892184e */
[----:B------:R-:W-:-:S04]  /*65a0*/  ISETP.GE.AND P1, PT, R247, R150, PT ;  /* 0x00000096f700720c */ /* 0x000fc80003f26270 */
[----:B------:R-:W-:Y:S02]  /*65b0*/  SEL R192, RZ, 0x4, P1 ;  /* 0x00000004ffc07807 */ /* 0x000fe40000800000 */
[----:B------:R-:W-:Y:S02]  /*65c0*/  ISETP.GE.AND P1, PT, R246, R150, PT ;  /* 0x00000096f600720c */ /* 0x000fe40003f26270 */
[----:B------:R-:W-:Y:S02]  /*65d0*/  SEL R192, R192, RZ, !P0 ;  /* 0x000000ffc0c07207 */ /* 0x000fe40004000000 */
[----:B-1----:R-:W-:Y:S01]  /*65e0*/  LEA R160, P3, R6, R158, 0x2 ;  /* 0x0000009e06a07211 */ /* 0x002fe200078610ff */
[----:B------:R-:W-:Y:S01]  /*65f0*/  VIADD R195, R208, UR5 ;  /* 0x00000005d0c37c36 */ /* 0x000fe20008000000 */
[----:B------:R-:W-:Y:S02]  /*6600*/  ISETP.NE.U32.AND P2, PT, R192, RZ, PT ;  /* 0x000000ffc000720c */ /* 0x000fe40003f45070 */
[----:B------:R-:W-:Y:S01]  /*6610*/  SEL R192, RZ, 0x4, P1 ;  /* 0x00000004ffc07807 */ /* 0x000fe20000800000 */
[----:B------:R-:W-:Y:S01]  /*6620*/  IMAD.X R161, R159, 0x1, R168, P3 ;  /* 0x000000019fa17824 */ /* 0x000fe200018e06a8 */
[----:B------:R-:W-:-:S02]  /*6630*/  LOP3.LUT R208, R2, 0x20, RZ, 0x3c, !PT ;  /* 0x0000002002d07812 */ /* 0x000fc400078e3cff */
[----:B------:R-:W-:-:S04]  /*6640*/  SEL R192, R192, RZ, !P0 ;  /* 0x000000ffc0c07207 */ /* 0x000fc80004000000 */
[----:B------:R-:W-:-:S03]  /*6650*/  ISETP.NE.U32.AND P1, PT, R192, RZ, PT ;  /* 0x000000ffc000720c */ /* 0x000fc60003f25070 */
        /* <DEDUP_REMOVED lines=29> */
[----:B-1----:R-:W-:-:S05]  /*6830*/  IADD3 R160, P2, R10, R158, RZ ;  /* 0x0000009e0aa07210 */ /* 0x002fca0007f5e0ff */
        /* <DEDUP_REMOVED lines=18> */
[----:B-1----:R-:W-:Y:S01]  /*6960*/  IADD3 R160, P3, R11, R158, RZ ;  /* 0x0000009e0ba07210 */ /* 0x002fe20007f7e0ff */
        /* <DEDUP_REMOVED lines=59> */
[----:B------:R-:W-:-:S03]  /*6d20*/  IMAD.X R161, R159, 0x1, R19, P3 ;  /* 0x000000019fa17824 */ /* 0x000fc600018e0613 */
        /* <DEDUP_REMOVED lines=15> */
[----:B------:R1:W-:Y:S01]  /*6e20*/  LDGSTS.E [R195+0x4000], desc[UR14][R160.64], P2 ;  /* 0x04000000a0c37fae */ /* 0x0003e2000912184e */
[----:B------:R-:W-:-:S04]  /*6e30*/  ISETP.GE.AND P2, PT, R199, R150, PT ;  /* 0x00000096c700720c */ /* 0x000fc80003f46270 */
[----:B------:R-:W-:-:S04]  /*6e40*/  SEL R208, RZ, 0x4, P2 ;  /* 0x00000004ffd07807 */ /* 0x000fc80001000000 */
[----:B------:R-:W-:Y:S01]  /*6e50*/  SEL R208, R208, RZ, !P0 ;  /* 0x000000ffd0d07207 */ /* 0x000fe20004000000 */
[----:B-1----:R-:W-:-:S03]  /*6e60*/  IMAD.WIDE R160, R186, 0x4, R158 ;  /* 0x00000004baa07825 */ /* 0x002fc600078e029e */
[----:B------:R-:W-:Y:S02]  /*6e70*/  ISETP.NE.U32.AND P2, PT, R208, RZ, PT ;  /* 0x000000ffd000720c */ /* 0x000fe40003f45070 */
[----:B------:R1:W-:Y:S01]  /*6e80*/  LDGSTS.E [R195+0x4008], desc[UR14][R160.64], P1 ;  /* 0x04008000a0c37fae */ /* 0x0003e2000892184e */
[----:B------:R-:W-:-:S04]  /*6e90*/  ISETP.GE.AND P1, PT, R222, R150, PT ;  /* 0x00000096de00720c */ /* 0x000fc80003f26270 */
[----:B------:R-:W-:Y:S02]  /*6ea0*/  SEL R192, RZ, 0x4, P1 ;  /* 0x00000004ffc07807 */ /* 0x000fe40000800000 */
[----:B------:R-:W-:Y:S02]  /*6eb0*/  ISETP.GE.AND P1, PT, R221, R150, PT ;  /* 0x00000096dd00720c */ /* 0x000fe40003f26270 */
[----:B------:R-:W-:Y:S01]  /*6ec0*/  SEL R192, R192, RZ, !P0 ;  /* 0x000000ffc0c07207 */ /* 0x000fe20004000000 */
[----:B-1----:R-:W-:-:S03]  /*6ed0*/  VIADD R195, R252, UR5 ;  /* 0x00000005fcc37c36 */ /* 0x002fc60008000000 */
[----:B------:R-:W-:Y:S01]  /*6ee0*/  ISETP.NE.U32.AND P3, PT, R192, RZ, PT ;  /* 0x000000ffc000720c */ /* 0x000fe20003f65070 */
[----:B------:R-:W-:Y:S01]  /*6ef0*/  IMAD.WIDE R160, R171, 0x4, R158 ;  /* 0x00000004aba07825 */ /* 0x000fe200078e029e */
[----:B------:R-:W-:-:S04]  /*6f00*/  SEL R192, RZ, 0x4, P1 ;  /* 0x00000004ffc07807 */ /* 0x000fc80000800000 */
[----:B------:R-:W-:-:S04]  /*6f10*/  SEL R192, R192, RZ, !P0 ;  /* 0x000000ffc0c07207 */ /* 0x000fc80004000000 */
[----:B------:R-:W-:-:S03]  /*6f20*/  ISETP.NE.U32.AND P1, PT, R192, RZ, PT ;  /* 0x000000ffc000720c */ /* 0x000fc60003f25070 */
[----:B------:R1:W-:Y:S02]  /*6f30*/  LDGSTS.E [R195], desc[UR14][R160.64], P3 ;  /* 0x00000000a0c37fae */ /* 0x0003e4000992184e */
[----:B-1----:R-:W-:-:S08]  /*6f40*/  IMAD.WIDE R160, R172, 0x4, R158 ;  /* 0x00000004aca07825 */ /* 0x002fd000078e029e */
[----:B------:R1:W-:Y:S01]  /*6f50*/  LDGSTS.E [R195+0x8], desc[UR14][R160.64], P1 ;  /* 0x00008000a0c37fae */ /* 0x0003e2000892184e */
[----:B------:R-:W-:-:S04]  /*6f60*/  ISETP.GE.AND P1, PT, R198, R150, PT ;  /* 0x00000096c600720c */ /* 0x000fc80003f26270 */
[----:B------:R-:W-:Y:S02]  /*6f70*/  SEL R192, RZ, 0x4, P1 ;  /* 0x00000004ffc07807 */ /* 0x000fe40000800000 */
[----:B------:R-:W-:Y:S02]  /*6f80*/  ISETP.GE.AND P1, PT, R219, R150, PT ;  /* 0x00000096db00720c */ /* 0x000fe40003f26270 */
[----:B------:R-:W-:Y:S01]  /*6f90*/  SEL R192, R192, RZ, !P0 ;  /* 0x000000ffc0c07207 */ /* 0x000fe20004000000 */
[----:B-1----:R-:W-:-:S05]  /*6fa0*/  IMAD.WIDE R160, R187, 0x4, R158 ;  /* 0x00000004bba07825 */ /* 0x002fca00078e029e */
[----:B------:R1:W-:Y:S01]  /*6fb0*/  LDGSTS.E [R195+0x4000], desc[UR14][R160.64], P2 ;  /* 0x04000000a0c37fae */ /* 0x0003e2000912184e */
[----:B------:R-:W-:Y:S02]  /*6fc0*/  ISETP.NE.U32.AND P2, PT, R192, RZ, PT ;  /* 0x000000ffc000720c */ /* 0x000fe40003f45070 */
[----:B------:R-:W-:-:S04]  /*6fd0*/  SEL R192, RZ, 0x4, P1 ;  /* 0x00000004ffc07807 */ /* 0x000fc80000800000 */
[----:B------:R-:W-:-:S04]  /*6fe0*/  SEL R192, R192, RZ, !P0 ;  /* 0x000000ffc0c07207 */ /* 0x000fc80004000000 */
[----:B------:R-:W-:Y:S01]  /*6ff0*/  ISETP.NE.U32.AND P1, PT, R192, RZ, PT ;  /* 0x000000ffc000720c */ /* 0x000fe20003f25070 */
[----:B-1----:R-:W-:-:S05]  /*7000*/  IMAD.WIDE R160, R188, 0x4, R158 ;  /* 0x00000004bca07825 */ /* 0x002fca00078e029e */
[----:B------:R1:W-:Y:S01]  /*7010*/  LDGSTS.E [R195+0x4008], desc[UR14][R160.64], P2 ;  /* 0x04008000a0c37fae */ /* 0x0003e2000912184e */
[----:B------:R-:W-:Y:S01]  /*7020*/  ISETP.GE.AND P2, PT, R196, R150, PT ;  /* 0x00000096c400720c */ /* 0x000fe20003f46270 */
[----:B-1----:R-:W-:-:S03]  /*7030*/  IMAD.WIDE R160, R173, 0x4, R158 ;  /* 0x00000004ada07825 */ /* 0x002fc600078e029e */
[----:B------:R-:W-:Y:S02]  /*7040*/  SEL R195, RZ, 0x4, P2 ;  /* 0x00000004ffc37807 */ /* 0x000fe40001000000 */
[----:B------:R1:W-:Y:S01]  /*7050*/  LDGSTS.E [R209], desc[UR14][R160.64], P1 ;  /* 0x00000000a0d17fae */ /* 0x0003e2000892184e */
[-C--:B------:R-:W-:Y:S02]  /*7060*/  ISETP.GE.AND P1, PT, R218, R150.reuse, PT ;  /* 0x00000096da00720c */ /* 0x080fe40003f26270 */
[----:B------:R-:W-:Y:S02]  /*7070*/  SEL R195, R195, RZ, !P0 ;  /* 0x000000ffc3c37207 */ /* 0x000fe40004000000 */
[----:B------:R-:W-:Y:S02]  /*7080*/  SEL R192, RZ, 0x4, P1 ;  /* 0x00000004ffc07807 */ /* 0x000fe40000800000 */
[----:B------:R-:W-:Y:S02]  /*7090*/  ISETP.GE.AND P1, PT, R197, R150, PT ;  /* 0x00000096c500720c */ /* 0x000fe40003f26270 */
[----:B------:R-:W-:-:S02]  /*70a0*/  SEL R192, R192, RZ, !P0 ;  /* 0x000000ffc0c07207 */ /* 0x000fc40004000000 */
[----:B------:R-:W-:Y:S01]  /*70b0*/  ISETP.NE.U32.AND P2, PT, R195, RZ, PT ;  /* 0x000000ffc300720c */ /* 0x000fe20003f45070 */
[----:B-1----:R-:W-:Y:S01]  /*70c0*/  IMAD.WIDE R160, R174, 0x4, R158 ;  /* 0x00000004aea07825 */ /* 0x002fe200078e029e */
[----:B------:R-:W-:Y:S02]  /*70d0*/  ISETP.NE.U32.AND P3, PT, R192, RZ, PT ;  /* 0x000000ffc000720c */ /* 0x000fe40003f65070 */
[----:B------:R-:W-:-:S04]  /*70e0*/  SEL R192, RZ, 0x4, P1 ;  /* 0x00000004ffc07807 */ /* 0x000fc80000800000 */
[----:B------:R-:W-:-:S04]  /*70f0*/  SEL R192, R192, RZ, !P0 ;  /* 0x000000ffc0c07207 */ /* 0x000fc80004000000 */
[----:B------:R-:W-:-:S03]  /*7100*/  ISETP.NE.U32.AND P1, PT, R192, RZ, PT ;  /* 0x000000ffc000720c */ /* 0x000fc60003f25070 */
[----:B------:R1:W-:Y:S02]  /*7110*/  LDGSTS.E [R209+0x8], desc[UR14][R160.64], P3 ;  /* 0x00008000a0d17fae */ /* 0x0003e4000992184e */
[----:B-1----:R-:W-:-:S08]  /*7120*/  IMAD.WIDE R160, R189, 0x4, R158 ;  /* 0x00000004bda07825 */ /* 0x002fd000078e029e */
[----:B------:R1:W-:Y:S01]  /*7130*/  LDGSTS.E [R209+0x4000], desc[UR14][R160.64], P1 ;  /* 0x04000000a0d17fae */ /* 0x0003e2000892184e */
[----:B------:R-:W-:Y:S01]  /*7140*/  ISETP.GE.AND P1, PT, R251, R150, PT ;  /* 0x00000096fb00720c */ /* 0x000fe20003f26270 */
[----:B------:R-:W-:-:S03]  /*7150*/  VIADD R150, R150, 0xffffffc0 ;  /* 0xffffffc096967836 */ /* 0x000fc60000000000 */
[----:B------:R-:W-:-:S04]  /*7160*/  SEL R192, RZ, 0x4, P1 ;  /* 0x00000004ffc07807 */ /* 0x000fc80000800000 */
[----:B------:R-:W-:Y:S01]  /*7170*/  SEL R192, R192, RZ, !P0 ;  /* 0x000000ffc0c07207 */ /* 0x000fe20004000000 */
[----:B-1----:R-:W-:-:S03]  /*7180*/  IMAD.WIDE R160, R190, 0x4, R158 ;  /* 0x00000004bea07825 */ /* 0x002fc600078e029e */
[----:B------:R-:W-:Y:S01]  /*7190*/  ISETP.NE.U32.AND P0, PT, R192, RZ, PT ;  /* 0x000000ffc000720c */ /* 0x000fe20003f05070 */
[----:B------:R-:W-:Y:S01]  /*71a0*/  VIADD R192, R17, UR5 ;  /* 0x0000000511c07c36 */ /* 0x000fe20008000000 */
[----:B------:R1:W-:Y:S04]  /*71b0*/  LDGSTS.E [R209+0x4008], desc[UR14][R160.64], P2 ;  /* 0x04008000a0d17fae */ /* 0x0003e8000912184e */
[----:B------:R-:W0:Y:S01]  /*71c0*/  LDGDEPBAR ;  /* 0x00000000000079af */ /* 0x000e220000000000 */
[----:B-1----:R-:W-:-:S05]  /*71d0*/  IADD3 R160, P1, R9, R140, RZ ;  /* 0x0000008c09a07210 */ /* 0x002fca0007f3e0ff */
[----:B------:R-:W-:-:S05]  /*71e0*/  IMAD.X R161, R149, 0x1, R21, P1 ;  /* 0x0000000195a17824 */ /* 0x000fca00008e0615 */
[----:B------:R1:W-:Y:S02]  /*71f0*/  LDGSTS.E [R192+0x18000], desc[UR14][R160.64], P0 ;  /* 0x18000000a0c07fae */ /* 0x0003e4000812184e */
        /* <DEDUP_REMOVED lines=39> */
[----:B-1----:R-:W-:Y:S02]  /*7470*/  IADD3 R160, P1, R9, R89, RZ ;  /* 0x0000005909a07210 */ /* 0x002fe40007f3e0ff */
[----:B------:R-:W-:-:S03]  /*7480*/  IADD3 R89, P2, R89, R152, RZ ;  /* 0x0000009859597210 */ /* 0x000fc60007f5e0ff */
[C---:B------:R-:W-:Y:S02]  /*7490*/  IMAD.X R161, R101.reuse, 0x1, R21, P1 ;  /* 0x0000000165a17824 */ /* 0x040fe400008e0615 */
[----:B------:R-:W-:-:S03]  /*74a0*/  IMAD.X R101, R101, 0x1, R151, P2 ;  /* 0x0000000165657824 */ /* 0x000fc600010e0697 */
[----:B------:R1:W-:Y:S02]  /*74b0*/  LDGSTS.E [R192+0x1b800], desc[UR14][R160.64], P0 ;  /* 0x1b800000a0c07fae */ /* 0x0003e4000812184e */
[----:B-1----:R-:W-:Y:S02]  /*74c0*/  IADD3 R160, P1, R9, R23, RZ ;  /* 0x0000001709a07210 */ /* 0x002fe40007f3e0ff */
[----:B------:R-:W-:-:S03]  /*74d0*/  IADD3 R23, P4, R23, R152, RZ ;  /* 0x0000009817177210 */ /* 0x000fc60007f9e0ff */
[C---:B------:R-:W-:Y:S02]  /*74e0*/  IMAD.X R161, R97.reuse, 0x1, R21, P1 ;  /* 0x0000000161a17824 */ /* 0x040fe400008e0615 */
[----:B------:R-:W-:-:S03]  /*74f0*/  IMAD.X R97, R97, 0x1, R151, P4 ;  /* 0x0000000161617824 */ /* 0x000fc600020e0697 */
[----:B------:R1:W-:Y:S02]  /*7500*/  LDGSTS.E [R192+0x1bc00], desc[UR14][R160.64], P0 ;  /* 0x1bc00000a0c07fae */ /* 0x0003e4000812184e */
[----:B-1----:R-:W-:Y:S01]  /*7510*/  IADD3 R160, P1, R9, R138, RZ ;  /* 0x0000008a09a07210 */ /* 0x002fe20007f3e0ff */
[----:B------:R-:W-:-:S04]  /*7520*/  VIADD R192, R249, UR5 ;  /* 0x00000005f9c07c36 */ /* 0x000fc80008000000 */
        /* <DEDUP_REMOVED lines=32> */
[--C-:B------:R-:W-:Y:S01]  /*7730*/  IMAD.X R115, R115, 0x1, R151.reuse, P2 ;  /* 0x0000000173737824 */ /* 0x100fe200010e0697 */
[-C--:B------:R-:W-:Y:S02]  /*7740*/  IADD3 R112, P2, R112, R152.reuse, RZ ;  /* 0x0000009870707210 */ /* 0x080fe40007f5e0ff */
[----:B------:R1:W-:Y:S03]  /*7750*/  LDGSTS.E [R192+0x1aa00], desc[UR14][R160.64], P0 ;  /* 0x1aa00000a0c07fae */ /* 0x0003e6000812184e */
[----:B------:R-:W-:Y:S01]  /*7760*/  IMAD.X R129, R129, 0x1, R151, P2 ;  /* 0x0000000181817824 */ /* 0x000fe200010e0697 */
[----:B------:R-:W-:-:S05]  /*7770*/  IADD3 R126, P2, R126, R152, RZ ;  /* 0x000000987e7e7210 */ /* 0x000fca0007f5e0ff */
[--C-:B------:R-:W-:Y:S01]  /*7780*/  IMAD.X R143, R143, 0x1, R151.reuse, P2 ;  /* 0x000000018f8f7824 */ /* 0x100fe200010e0697 */
[----:B------:R-:W-:Y:S02]  /*7790*/  IADD3 R140, P2, R140, R152, RZ ;  /* 0x000000988c8c7210 */ /* 0x000fe40007f5e0ff */
[----:B-1----:R-:W-:Y:S02]  /*77a0*/  IADD3 R160, P1, R9, R94, RZ ;  /* 0x0000005e09a07210 */ /* 0x002fe40007f3e0ff */
[-C--:B------:R-:W-:Y:S01]  /*77b0*/  IADD3 R94, P4, R94, R152.reuse, RZ ;  /* 0x000000985e5e7210 */ /* 0x080fe20007f9e0ff */
[----:B------:R-:W-:Y:S02]  /*77c0*/  IMAD.X R149, R149, 0x1, R151, P2 ;  /* 0x0000000195957824 */ /* 0x000fe400010e0697 */
[C---:B------:R-:W-:Y:S02]  /*77d0*/  IMAD.X R161, R111.reuse, 0x1, R21, P1 ;  /* 0x000000016fa17824 */ /* 0x040fe400008e0615 */
[----:B------:R-:W-:Y:S01]  /*77e0*/  IMAD.X R111, R111, 0x1, R151, P4 ;  /* 0x000000016f6f7824 */ /* 0x000fe200020e0697 */
[----:B------:R-:W-:-:S02]  /*77f0*/  IADD3 R108, P4, R108, R152, RZ ;  /* 0x000000986c6c7210 */ /* 0x000fc40007f9e0ff */
[----:B------:R1:W-:Y:S03]  /*7800*/  LDGSTS.E [R192+0x1ae00], desc[UR14][R160.64], P0 ;  /* 0x1ae00000a0c07fae */ /* 0x0003e6000812184e */
[----:B------:R-:W-:Y:S01]  /*7810*/  IMAD.X R125, R125, 0x1, R151, P4 ;  /* 0x000000017d7d7824 */ /* 0x000fe200020e0697 */
[----:B------:R-:W-:-:S05]  /*7820*/  IADD3 R122, P4, R122, R152, RZ ;  /* 0x000000987a7a7210 */ /* 0x000fca0007f9e0ff */
[--C-:B------:R-:W-:Y:S01]  /*7830*/  IMAD.X R139, R139, 0x1, R151.reuse, P4 ;  /* 0x000000018b8b7824 */ /* 0x100fe200020e0697 */
[-C--:B------:R-:W-:Y:S02]  /*7840*/  IADD3 R136, P4, R136, R152.reuse, RZ ;  /* 0x0000009888887210 */ /* 0x080fe40007f9e0ff */
        /* <DEDUP_REMOVED lines=9> */
[----:B------:R-:W-:Y:S01]  /*78e0*/  IMAD.X R135, R135, 0x1, R151, P6 ;  /* 0x0000000187877824 */ /* 0x000fe200030e0697 */
[----:B------:R-:W-:Y:S02]  /*78f0*/  IADD3 R132, P6, R132, R152, RZ ;  /* 0x0000009884847210 */ /* 0x000fe40007fde0ff */
[----:B-1----:R-:W-:-:S03]  /*7900*/  IADD3 R160, P1, R9, R90, RZ ;  /* 0x0000005a09a07210 */ /* 0x002fc60007f3e0ff */
[----:B------:R-:W-:Y:S02]  /*7910*/  IMAD.X R144, R144, 0x1, R151, P6 ;  /* 0x0000000190907824 */ /* 0x000fe400030e0697 */
        /* <DEDUP_REMOVED lines=14> */
[----:B------:R-:W-:Y:S01]  /*7a00*/  IMAD.X R141, R141, 0x1, R151, P3 ;  /* 0x000000018d8d7824 */ /* 0x000fe200018e0697 */
[-C--:B------:R-:W-:Y:S01]  /*7a10*/  IADD3 R138, P3, R138, R152.reuse, RZ ;  /* 0x000000988a8a7210 */ /* 0x080fe20007f7e0ff */
[C---:B------:R-:W-:Y:S01]  /*7a20*/  IMAD.X R161, R95.reuse, 0x1, R21, P1 ;  /* 0x000000015fa17824 */ /* 0x040fe200008e0615 */
[-C--:B------:R-:W-:Y:S01]  /*7a30*/  IADD3 R90, P1, R90, R152.reuse, RZ ;  /* 0x000000985a5a7210 */ /* 0x080fe20007f3e0ff */
[--C-:B------:R-:W-:Y:S01]  /*7a40*/  IMAD.X R95, R95, 0x1, R151.reuse, P5 ;  /* 0x000000015f5f7824 */ /* 0x100fe200028e0697 */
[-C--:B------:R-:W-:Y:S01]  /*7a50*/  IADD3 R92, P5, R92, R152.reuse, RZ ;  /* 0x000000985c5c7210 */ /* 0x080fe20007fbe0ff */
[--C-:B------:R-:W-:Y:S01]  /*7a60*/  IMAD.X R148, R148, 0x1, R151.reuse, P3 ;  /* 0x0000000194947824 */ /* 0x100fe200018e0697 */
[----:B------:R1:W-:Y:S01]  /*7a70*/  LDGSTS.E [R192+0x1be00], desc[UR14][R160.64], P0 ;  /* 0x1be00000a0c07fae */ /* 0x0003e2000812184e */
[--C-:B------:R-:W-:Y:S01]  /*7a80*/  IMAD.X R103, R103, 0x1, R151.reuse, P1 ;  /* 0x0000000167677824 */ /* 0x100fe200008e0697 */
[----:B------:R-:W-:Y:S01]  /*7a90*/  IADD3 R100, P1, R100, R152, RZ ;  /* 0x0000009864647210 */ /* 0x000fe20007f3e0ff */
[--C-:B------:R-:W-:Y:S01]  /*7aa0*/  IMAD.X R109, R109, 0x1, R151.reuse, P5 ;  /* 0x000000016d6d7824 */ /* 0x100fe200028e0697 */
[----:B------:R-:W-:Y:S01]  /*7ab0*/  LEA R158, P0, R18, R158, 0x2 ;  /* 0x0000009e129e7211 */ /* 0x000fe200078010ff */
[----:B------:R-:W0:Y:S01]  /*7ac0*/  LDGDEPBAR ;  /* 0x00000000000079af */ /* 0x000e220000000000 */
[-C--:B------:R-:W-:Y:S01]  /*7ad0*/  IADD3 R106, P5, R106, R152.reuse, RZ ;  /* 0x000000986a6a7210 */ /* 0x080fe20007fbe0ff */
[----:B------:R-:W-:Y:S01]  /*7ae0*/  IMAD.X R117, R117, 0x1, R151, P1 ;  /* 0x0000000175757824 */ /* 0x000fe200008e0697 */
[-C--:B------:R-:W-:Y:S01]  /*7af0*/  IADD3 R114, P1, R114, R152.reuse, RZ ;  /* 0x0000009872727210 */ /* 0x080fe20007f3e0ff */
[----:B------:R-:W-:Y:S01]  /*7b00*/  IMAD.X R195, R159, 0x1, R153, P0 ;  /* 0x000000019fc37824 */ /* 0x000fe200000e0699 */
[-C--:B------:R-:W-:Y:S01]  /*7b10*/  IADD3 R91, P0, R91, R152.reuse, RZ ;  /* 0x000000985b5b7210 */ /* 0x080fe20007f1e0ff */
[--C-:B------:R-:W-:Y:S01]  /*7b20*/  IMAD.X R123, R123, 0x1, R151.reuse, P5 ;  /* 0x000000017b7b7824 */ /* 0x100fe200028e0697 */
        /* <DEDUP_REMOVED lines=8> */
[----:B------:R-:W-:Y:S01]  /*7bb0*/  ISETP.NE.U32.AND P1, PT, R154, UR4, PT ;  /* 0x000000049a007c0c */ /* 0x000fe2000bf25070 */
[--C-:B------:R-:W-:Y:S01]  /*7bc0*/  IMAD.X R119, R119, 0x1, R151.reuse, P0 ;  /* 0x0000000177777824 */ /* 0x100fe200000e0697 */
[----:B------:R-:W-:Y:S01]  /*7bd0*/  IADD3 R116, P0, R116, R152, RZ ;  /* 0x0000009874747210 */ /* 0x000fe20007f1e0ff */
[----:B------:R-:W-:-:S04]  /*7be0*/  IMAD.X R146, R146, 0x1, R151, P5 ;  /* 0x0000000192927824 */ /* 0x000fc800028e0697 */
[----:B------:R-:W-:Y:S01]  /*7bf0*/  IMAD.X R133, R133, 0x1, R151, P0 ;  /* 0x0000000185857824 */ /* 0x000fe200000e0697 */
[----:B------:R-:W-:-:S05]  /*7c00*/  IADD3 R130, P0, R130, R152, RZ ;  /* 0x0000009882827210 */ /* 0x000fca0007f1e0ff */
[----:B------:R-:W-:Y:S01]  /*7c10*/  IMAD.X R142, R142, 0x1, R151, P0 ;  /* 0x000000018e8e7824 */ /* 0x000fe200000e0697 */
[----:B-1----:R-:W-:Y:S07]  /*7c20*/  @P1 BRA `(.L_x_1) ;  /* 0xffffffe400101947 */ /* 0x002fee000383ffff */
.L_x_0:
[----:B------:R-:W-:Y:S02]  /*7c30*/  WARPGROUP.DEPBAR.LE gsb0, 0x0 ;  /* 0x00008000000079c5 */ /* 0x000fe40000010000 */
[----:B------:R-:W-:-:S04]  /*7c40*/  DEPBAR.LE SB0, 0x0 ;  /* 0x000080000000791a */ /* 0x000fc80000000000 */
[C---:B------:R-:W-:Y:S01]  /*7c50*/  LOP3.LUT R4, R207.reuse, 0x70, RZ, 0xc0, !PT ;  /* 0x00000070cf047812 */ /* 0x040fe200078ec0ff */
[----:B------:R-:W-:Y:S01]  /*7c60*/  ULDC UR4, c[0x0][0x244] ;  /* 0x0000910000047ab9 */ /* 0x000fe20000000800 */
[----:B------:R-:W-:Y:S02]  /*7c70*/  IADD3 R193, R206, UR7, R193 ;  /* 0x00000007cec17c10 */ /* 0x000fe4000fffe0c1 */
[----:B------:R-:W-:Y:S01]  /*7c80*/  LOP3.LUT R207, R207, 0xff0, RZ, 0xc0, !PT ;  /* 0x00000ff0cfcf7812 */ /* 0x000fe200078ec0ff */
[----:B------:R-:W-:Y:S01]  /*7c90*/  BAR.SYNC.DEFER_BLOCKING 0x0 ;  /* 0x0000000000007b1d */ /* 0x000fe20000010000 */
[----:B------:R-:W-:Y:S01]  /*7ca0*/  LOP3.LUT R119, R0, R3, RZ, 0xfc, !PT ;  /* 0x0000000300777212 */ /* 0x000fe200078efcff */
[----:B------:R-:W-:Y:S01]  /*7cb0*/  IMAD.IADD R193, R4, 0x1, R193 ;  /* 0x0000000104c17824 */ /* 0x000fe200078e02c1 */
[C-C-:B------:R-:W-:Y:S02]  /*7cc0*/  LOP3.LUT R150, R0.reuse, 0x2, R3.reuse, 0xfe, !PT ;  /* 0x0000000200967812 */ /* 0x140fe400078efe03 */
[----:B------:R-:W-:-:S02]  /*7cd0*/  LOP3.LUT R149, R0, 0x4, R3, 0xfe, !PT ;  /* 0x0000000400957812 */ /* 0x000fc400078efe03 */
[C-C-:B------:R-:W-:Y:S02]  /*7ce0*/  LOP3.LUT R148, R0.reuse, 0x6, R3.reuse, 0xfe, !PT ;  /* 0x0000000600947812 */ /* 0x140fe400078efe03 */
[C-C-:B------:R-:W-:Y:S02]  /*7cf0*/  LOP3.LUT R147, R0.reuse, 0x8, R3.reuse, 0xfe, !PT ;  /* 0x0000000800937812 */ /* 0x140fe400078efe03 */
[C-C-:B------:R-:W-:Y:S02]  /*7d00*/  LOP3.LUT R145, R0.reuse, 0xa, R3.reuse, 0xfe, !PT ;  /* 0x0000000a00917812 */ /* 0x140fe400078efe03 */
[C-C-:B------:R-:W-:Y:S02]  /*7d10*/  LOP3.LUT R143, R0.reuse, 0xc, R3.reuse, 0xfe, !PT ;  /* 0x0000000c008f7812 */ /* 0x140fe400078efe03 */
[C-C-:B------:R-:W-:Y:S02]  /*7d20*/  LOP3.LUT R141, R0.reuse, 0xe, R3.reuse, 0xfe, !PT ;  /* 0x0000000e008d7812 */ /* 0x140fe400078efe03 */
[----:B------:R-:W-:-:S02]  /*7d30*/  LOP3.LUT R139, R0, 0x10, R3, 0xfe, !PT ;  /* 0x00000010008b7812 */ /* 0x000fc400078efe03 */
[C-C-:B------:R-:W-:Y:S02]  /*7d40*/  LOP3.LUT R137, R0.reuse, 0x12, R3.reuse, 0xfe, !PT ;  /* 0x0000001200897812 */ /* 0x140fe400078efe03 */
[C-C-:B------:R-:W-:Y:S02]  /*7d50*/  LOP3.LUT R135, R0.reuse, 0x14, R3.reuse, 0xfe, !PT ;  /* 0x0000001400877812 */ /* 0x140fe400078efe03 */
[C-C-:B------:R-:W-:Y:S01]  /*7d60*/  LOP3.LUT R133, R0.reuse, 0x16, R3.reuse, 0xfe, !PT ;  /* 0x0000001600857812 */ /* 0x140fe200078efe03 */
[----:B------:R-:W-:Y:S01]  /*7d70*/  STSM.16.M88.4 [R193], R24 ;  /* 0x00000018c1007844 */ /* 0x000fe20000000200 */
[C-C-:B------:R-:W-:Y:S02]  /*7d80*/  LOP3.LUT R131, R0.reuse, 0x18, R3.reuse, 0xfe, !PT ;  /* 0x0000001800837812 */ /* 0x140fe400078efe03 */
[C-C-:B------:R-:W-:Y:S01]  /*7d90*/  LOP3.LUT R129, R0.reuse, 0x1a, R3.reuse, 0xfe, !PT ;  /* 0x0000001a00817812 */ /* 0x140fe200078efe03 */
[----:B------:R-:W-:Y:S01]  /*7da0*/  BAR.SYNC.DEFER_BLOCKING 0x0 ;  /* 0x0000000000007b1d */ /* 0x000fe20000010000 */
        /* <DEDUP_REMOVED lines=9> */
[C-C-:B------:R-:W-:Y:S02]  /*7e40*/  LOP3.LUT R107, R0.reuse, 0x2e, R3.reuse, 0xfe, !PT ;  /* 0x0000002e006b7812 */ /* 0x140fe400078efe03 */
[C-C-:B------:R-:W-:Y:S02]  /*7e50*/  LOP3.LUT R105, R0.reuse, 0x30, R3.reuse, 0xfe, !PT ;  /* 0x0000003000697812 */ /* 0x140fe400078efe03 */
[C-C-:B------:R-:W-:Y:S01]  /*7e60*/  LOP3.LUT R103, R0.reuse, 0x32, R3.reuse, 0xfe, !PT ;  /* 0x0000003200677812 */ /* 0x140fe200078efe03 */
[----:B------:R-:W1:Y:S01]  /*7e70*/  LDS.128 R4, [R207+UR7] ;  /* 0x00000007cf047984 */ /* 0x000e620008000c00 */
[----:B------:R-:W-:-:S02]  /*7e80*/  LOP3.LUT R101, R0, 0x34, R3, 0xfe, !PT ;  /* 0x0000003400657812 */ /* 0x000fc400078efe03 */
[C-C-:B------:R-:W-:Y:S01]  /*7e90*/  LOP3.LUT R99, R0.reuse, 0x36, R3.reuse, 0xfe, !PT ;  /* 0x0000003600637812 */ /* 0x140fe200078efe03 */
[----:B------:R-:W-:Y:S01]  /*7ea0*/  BAR.SYNC.DEFER_BLOCKING 0x0 ;  /* 0x0000000000007b1d */ /* 0x000fe20000010000 */
        /* <DEDUP_REMOVED lines=11> */
[C-C-:B------:R-:W-:Y:S01]  /*7f60*/  LOP3.LUT R100, R0.reuse, 0x70, R3.reuse, 0xfe, !PT ;  /* 0x0000007000647812 */ /* 0x140fe200078efe03 */
[----:B------:R-:W-:Y:S01]  /*7f70*/  STSM.16.M88.4 [R193], R28 ;  /* 0x0000001cc1007844 */ /* 0x000fe20000000200 */
[C-C-:B------:R-:W-:Y:S02]  /*7f80*/  LOP3.LUT R102, R0.reuse, 0x6e, R3.reuse, 0xfe, !PT ;  /* 0x0000006e00667812 */ /* 0x140fe400078efe03 */
[C-C-:B------:R-:W-:Y:S01]  /*7f90*/  LOP3.LUT R104, R0.reuse, 0x6c, R3.reuse, 0xfe, !PT ;  /* 0x0000006c00687812 */ /* 0x140fe200078efe03 */
[----:B------:R-:W-:Y:S01]  /*7fa0*/  BAR.SYNC.DEFER_BLOCKING 0x0 ;  /* 0x0000000000007b1d */ /* 0x000fe20000010000 */
        /* <DEDUP_REMOVED lines=12> */
[----:B------:R-:W2:Y:S01]  /*8070*/  LDS.128 R8, [R207+UR7] ;  /* 0x00000007cf087984 */ /* 0x000ea20008000c00 */
        /* <DEDUP_REMOVED lines=10> */
[----:B------:R-:W-:Y:S02]  /*8120*/  LOP3.LUT R89, R0, 0x40, R3, 0xfe, !PT ;  /* 0x0000004000597812 */ /* 0x000fe400078efe03 */
[----:B------:R-:W3:Y:S01]  /*8130*/  LDC R0, c[0x0][0x248] ;  /* 0x00009200ff007b82 */ /* 0x000ee20000000800 */
[C---:B------:R-:W-:Y:S01]  /*8140*/  ISETP.GE.AND P0, PT, R194.reuse, R156, PT ;  /* 0x0000009cc200720c */ /* 0x040fe20003f06270 */
[----:B------:R-:W-:Y:S01]  /*8150*/  IMAD R194, R194, UR4, RZ ;  /* 0x00000004c2c27c24 */ /* 0x000fe2000f8e02ff */
[----:B------:R-:W-:Y:S02]  /*8160*/  ULDC.64 UR4, c[0x0][0x220] ;  /* 0x0000880000047ab9 */ /* 0x000fe40000000a00 */
[----:B------:R-:W-:Y:S01]  /*8170*/  ISETP.LT.AND P1, PT, R119, R157, !P0 ;  /* 0x0000009d7700720c */ /* 0x000fe20004721270 */
[----:B------:R-:W-:Y:S02]  /*8180*/  STSM.16.M88.4 [R193], R32 ;  /* 0x00000020c1007844 */ /* 0x000fe40000000200 */
[----:B------:R-:W-:Y:S01]  /*8190*/  BAR.SYNC.DEFER_BLOCKING 0x0 ;  /* 0x0000000000007b1d */ /* 0x000fe20000010000 */
[----:B------:R-:W-:-:S02]  /*81a0*/  LEA R3, P2, R194, UR4, 0x2 ;  /* 0x00000004c2037c11 */ /* 0x000fc4000f8410ff */
[CC--:B------:R-:W-:Y:S02]  /*81b0*/  ISETP.LT.AND P4, PT, R150.reuse, R157.reuse, !P0 ;  /* 0x0000009d9600720c */ /* 0x0c0fe40004781270 */
[----:B------:R-:W-:Y:S01]  /*81c0*/  ISETP.LT.AND P3, PT, R149, R157, !P0 ;  /* 0x0000009d9500720c */ /* 0x000fe20004761270 */
[-C--:B---3--:R-:W-:Y:S02]  /*81d0*/  IMAD R119, R119, R0.reuse, RZ ;  /* 0x0000000077777224 */ /* 0x088fe400078e02ff */
[-C--:B------:R-:W-:Y:S02]  /*81e0*/  IMAD R150, R150, R0.reuse, RZ ;  /* 0x0000000096967224 */ /* 0x080fe400078e02ff */
[----:B------:R-:W-:Y:S01]  /*81f0*/  IMAD R149, R149, R0, RZ ;  /* 0x0000000095957224 */ /* 0x000fe200078e02ff */
[----:B------:R-:W3:Y:S01]  /*8200*/  LDS.128 R12, [R207+UR7] ;  /* 0x00000007cf0c7984 */ /* 0x000ee20008000c00 */
[----:B------:R-:W-:Y:S06]  /*8210*/  BAR.SYNC.DEFER_BLOCKING 0x0 ;  /* 0x0000000000007b1d */ /* 0x000fec0000010000 */
[----:B------:R-:W-:Y:S02]  /*8220*/  STSM.16.M88.4 [R193], R36 ;  /* 0x00000024c1007844 */ /* 0x000fe40000000200 */
[----:B------:R-:W-:Y:S06]  /*8230*/  BAR.SYNC.DEFER_BLOCKING 0x0 ;  /* 0x0000000000007b1d */ /* 0x000fec0000010000 */
[----:B------:R-:W4:Y:S02]  /*8240*/  LDS.128 R16, [R207+UR7] ;  /* 0x00000007cf107984 */ /* 0x000f240008000c00 */
[----:B------:R-:W-:Y:S06]  /*8250*/  BAR.SYNC.DEFER_BLOCKING 0x0 ;  /* 0x0000000000007b1d */ /* 0x000fec0000010000 */
[----:B------:R-:W-:Y:S02]  /*8260*/  STSM.16.M88.4 [R193], R40 ;  /* 0x00000028c1007844 */ /* 0x000fe40000000200 */
[----:B------:R-:W-:Y:S06]  /*8270*/  BAR.SYNC.DEFER_BLOCKING 0x0 ;  /* 0x0000000000007b1d */ /* 0x000fec0000010000 */
[----:B------:R-:W5:Y:S02]  /*8280*/  LDS.128 R20, [R207+UR7] ;  /* 0x00000007cf147984 */ /* 0x000f640008000c00 */
        /* <DEDUP_REMOVED lines=21> */
[----:B------:R1:W-:Y:S02]  /*83e0*/  STSM.16.M88.4 [R193], R64 ;  /* 0x00000040c1007844 */ /* 0x0003e40000000200 */
[----:B------:R-:W-:Y:S01]  /*83f0*/  BAR.SYNC.DEFER_BLOCKING 0x0 ;  /* 0x0000000000007b1d */ /* 0x000fe20000010000 */
[----:B-1----:R-:W-:-:S02]  /*8400*/  LEA.HI.X.SX32 R64, R194, UR5, 0x2, P2 ;  /* 0x00000005c2407c11 */ /* 0x002fc400090f16ff */
[----:B------:R-:W-:-:S04]  /*8410*/  LEA R66, P2, R119, R3, 0x2 ;  /* 0x0000000377427211 */ /* 0x000fc800078410ff */
[----:B------:R-:W-:Y:S01]  /*8420*/  LEA.HI.X.SX32 R67, R119, R64, 0x2, P2 ;  /* 0x0000004077437211 */ /* 0x000fe200010f16ff */
[----:B------:R-:W1:Y:S01]  /*8430*/  LDS.128 R44, [R207+UR7] ;  /* 0x00000007cf2c7984 */ /* 0x000e620008000c00 */
[----:B------:R-:W-:Y:S06]  /*8440*/  BAR.SYNC.DEFER_BLOCKING 0x0 ;  /* 0x0000000000007b1d */ /* 0x000fec0000010000 */
[----:B------:R2:W-:Y:S02]  /*8450*/  STSM.16.M88.4 [R193], R68 ;  /* 0x00000044c1007844 */ /* 0x0005e40000000200 */
[----:B------:R-:W-:Y:S01]  /*8460*/  BAR.SYNC.DEFER_BLOCKING 0x0 ;  /* 0x0000000000007b1d */ /* 0x000fe20000010000 */
[----:B--2---:R-:W-:-:S02]  /*8470*/  LEA R68, P2, R150, R3, 0x2 ;  /* 0x0000000396447211 */ /* 0x004fc400078410ff */
[----:B------:R-:W-:Y:S02]  /*8480*/  LEA R70, P6, R149, R3, 0x2 ;  /* 0x0000000395467211 */ /* 0x000fe400078c10ff */
[----:B------:R-:W-:Y:S02]  /*8490*/  LEA.HI.X.SX32 R69, R150, R64, 0x2, P2 ;  /* 0x0000004096457211 */ /* 0x000fe400010f16ff */
[CC--:B------:R-:W-:Y:S01]  /*84a0*/  ISETP.LT.AND P2, PT, R147.reuse, R157.reuse, !P0 ;  /* 0x0000009d9300720c */ /* 0x0c0fe20004741270 */
[----:B------:R-:W-:Y:S01]  /*84b0*/  IMAD R147, R147, R0, RZ ;  /* 0x0000000093937224 */ /* 0x000fe200078e02ff */
[----:B------:R-:W-:Y:S02]  /*84c0*/  LEA.HI.X.SX32 R71, R149, R64, 0x2, P6 ;  /* 0x0000004095477211 */ /* 0x000fe400030f16ff */
[C---:B------:R-:W-:Y:S01]  /*84d0*/  ISETP.LT.AND P6, PT, R145.reuse, R157, !P0 ;  /* 0x0000009d9100720c */ /* 0x040fe200047c1270 */
[----:B------:R-:W-:Y:S01]  /*84e0*/  IMAD R145, R145, R0, RZ ;  /* 0x0000000091917224 */ /* 0x000fe200078e02ff */
[----:B------:R-:W2:Y:S01]  /*84f0*/  LDS.128 R48, [R207+UR7] ;  /* 0x00000007cf307984 */ /* 0x000ea20008000c00 */
[----:B------:R-:W-:Y:S06]  /*8500*/  BAR.SYNC.DEFER_BLOCKING 0x0 ;  /* 0x0000000000007b1d */ /* 0x000fec0000010000 */
[----:B------:R3:W-:Y:S02]  /*8510*/  STSM.16.M88.4 [R193], R72 ;  /* 0x00000048c1007844 */ /* 0x0007e40000000200 */
[----:B------:R-:W-:Y:S01]  /*8520*/  BAR.SYNC.DEFER_BLOCKING 0x0 ;  /* 0x0000000000007b1d */ /* 0x000fe20000010000 */
[----:B---3--:R-:W-:-:S04]  /*8530*/  LEA R72, P5, R147, R3, 0x2 ;  /* 0x0000000393487211 */ /* 0x008fc800078a10ff */
[----:B------:R-:W-:Y:S01]  /*8540*/  LEA.HI.X.SX32 R73, R147, R64, 0x2, P5 ;  /* 0x0000004093497211 */ /* 0x000fe200028f16ff */
[----:B------:R-:W3:Y:S02]  /*8550*/  LDS.128 R52, [R207+UR7] ;  /* 0x00000007cf347984 */ /* 0x000ee40008000c00 */
[----:B------:R-:W-:Y:S06]  /*8560*/  BAR.SYNC.DEFER_BLOCKING 0x0 ;  /* 0x0000000000007b1d */ /* 0x000fec0000010000 */
[----:B------:R-:W-:Y:S02]  /*8570*/  STSM.16.M88.4 [R193], R76 ;  /* 0x0000004cc1007844 */ /* 0x000fe40000000200 */
[----:B------:R-:W-:Y:S06]  /*8580*/  BAR.SYNC.DEFER_BLOCKING 0x0 ;  /* 0x0000000000007b1d */ /* 0x000fec0000010000 */
        /* <DEDUP_REMOVED lines=8> */
[----:B------:R4:W-:Y:S01]  /*8610*/  @P1 STG.E desc[UR14][R66.64], R4 ;  /* 0x0000000442001986 */ /* 0x0009e2000c10190e */
[C---:B------:R-:W-:Y:S01]  /*8620*/  ISETP.LT.AND P1, PT, R148.reuse, R157, !P0 ;  /* 0x0000009d9400720c */ /* 0x040fe20004721270 */
[----:B------:R-:W-:-:S02]  /*8630*/  IMAD R148, R148, R0, RZ ;  /* 0x0000000094947224 */ /* 0x000fc400078e02ff */
[----:B------:R-:W-:Y:S04]  /*8640*/  @P4 STG.E desc[UR14][R68.64], R5 ;  /* 0x0000000544004986 */ /* 0x000fe8000c10190e */
[----:B------:R5:W-:Y:S01]  /*8650*/  @P3 STG.E desc[UR14][R70.64], R6 ;  /* 0x0000000646003986 */ /* 0x000be2000c10190e */
[CC--:B------:R-:W-:Y:S02]  /*8660*/  LEA R74, P3, R145.reuse, R3.reuse, 0x2 ;  /* 0x00000003914a7211 */ /* 0x0c0fe400078610ff */
[C---:B----4-:R-:W-:Y:S01]  /*8670*/  LEA R66, P4, R148.reuse, R3, 0x2 ;  /* 0x0000000394427211 */ /* 0x050fe200078810ff */
[----:B------:R-:W4:Y:S01]  /*8680*/  LDS.128 R204, [R207+UR7] ;  /* 0x00000007cfcc7984 */ /* 0x000f220008000c00 */
[-C--:B------:R-:W-:Y:S02]  /*8690*/  LEA.HI.X.SX32 R75, R145, R64.reuse, 0x2, P3 ;  /* 0x00000040914b7211 */ /* 0x080fe400018f16ff */
[----:B------:R-:W-:-:S02]  /*86a0*/  LEA.HI.X.SX32 R67, R148, R64, 0x2, P4 ;  /* 0x0000004094437211 */ /* 0x000fc400020f16ff */
[CC--:B------:R-:W-:Y:S01]  /*86b0*/  ISETP.LT.AND P4, PT, R143.reuse, R157.reuse, !P0 ;  /* 0x0000009d8f00720c */ /* 0x0c0fe20004781270 */
[-C--:B------:R-:W-:Y:S01]  /*86c0*/  IMAD R143, R143, R0.reuse, RZ ;  /* 0x000000008f8f7224 */ /* 0x080fe200078e02ff */
[CC--:B------:R-:W-:Y:S01]  /*86d0*/  ISETP.LT.AND P3, PT, R141.reuse, R157.reuse, !P0 ;  /* 0x0000009d8d00720c */ /* 0x0c0fe20004761270 */
[----:B------:R1:W-:Y:S01]  /*86e0*/  @P1 STG.E desc[UR14][R66.64], R7 ;  /* 0x0000000742001986 */ /* 0x0003e2000c10190e */
[-C--:B------:R-:W-:Y:S01]  /*86f0*/  IMAD R141, R141, R0.reuse, RZ ;  /* 0x000000008d8d7224 */ /* 0x080fe200078e02ff */
[C---:B------:R-:W-:Y:S01]  /*8700*/  ISETP.LT.AND P1, PT, R139.reuse, R157, !P0 ;  /* 0x0000009d8b00720c */ /* 0x040fe20004721270 */
[----:B------:R-:W-:Y:S01]  /*8710*/  IMAD R139, R139, R0, RZ ;  /* 0x000000008b8b7224 */ /* 0x000fe200078e02ff */
[----:B------:R2:W-:Y:S01]  /*8720*/  @P2 STG.E desc[UR14][R72.64], R8 ;  /* 0x0000000848002986 */ /* 0x0005e2000c10190e */
[-C--:B------:R-:W-:Y:S02]  /*8730*/  LEA R4, P2, R143, R3.reuse, 0x2 ;  /* 0x000000038f047211 */ /* 0x080fe400078410ff */
[----:B-----5:R-:W-:Y:S01]  /*8740*/  LEA R6, P5, R141, R3, 0x2 ;  /* 0x000000038d067211 */ /* 0x020fe200078a10ff */
[----:B------:R5:W-:Y:S01]  /*8750*/  @P6 STG.E desc[UR14][R74.64], R9 ;  /* 0x000000094a006986 */ /* 0x000be2000c10190e */
[----:B------:R-:W-:-:S02]  /*8760*/  LEA.HI.X.SX32 R5, R143, R64, 0x2, P2 ;  /* 0x000000408f057211 */ /* 0x000fc400010f16ff */
[C---:B------:R-:W-:Y:S01]  /*8770*/  ISETP.LT.AND P2, PT, R137.reuse, R157, !P0 ;  /* 0x0000009d8900720c */ /* 0x040fe20004741270 */
[----:B------:R-:W-:Y:S01]  /*8780*/  IMAD R137, R137, R0, RZ ;  /* 0x0000000089897224 */ /* 0x000fe200078e02ff */
[----:B-1----:R-:W-:Y:S01]  /*8790*/  LEA R66, P6, R139, R3, 0x2 ;  /* 0x000000038b427211 */ /* 0x002fe200078c10ff */
[----:B------:R1:W-:Y:S01]  /*87a0*/  @P4 STG.E desc[UR14][R4.64], R10 ;  /* 0x0000000a04004986 */ /* 0x0003e2000c10190e */
[----:B------:R-:W-:Y:S02]  /*87b0*/  LEA.HI.X.SX32 R7, R141, R64, 0x2, P5 ;  /* 0x000000408d077211 */ /* 0x000fe400028f16ff */
[C---:B------:R-:W-:Y:S01]  /*87c0*/  ISETP.LT.AND P5, PT, R135.reuse, R157, !P0 ;  /* 0x0000009d8700720c */ /* 0x040fe200047a1270 */
[----:B------:R-:W-:Y:S01]  /*87d0*/  IMAD R135, R135, R0, RZ ;  /* 0x0000000087877224 */ /* 0x000fe200078e02ff */
[----:B--2---:R-:W-:Y:S01]  /*87e0*/  LEA R8, P4, R137, R3, 0x2 ;  /* 0x0000000389087211 */ /* 0x004fe200078810ff */
[----:B------:R2:W-:Y:S01]  /*87f0*/  @P3 STG.E desc[UR14][R6.64], R11 ;  /* 0x0000000b06003986 */ /* 0x0005e2000c10190e */
[----:B------:R-:W-:-:S02]  /*8800*/  LEA.HI.X.SX32 R67, R139, R64, 0x2, P6 ;  /* 0x000000408b437211 */ /* 0x000fc400030f16ff */
[----:B-----5:R-:W-:Y:S02]  /*8810*/  LEA.HI.X.SX32 R9, R137, R64, 0x2, P4 ;  /* 0x0000004089097211 */ /* 0x020fe400020f16ff */
[----:B------:R-:W-:Y:S01]  /*8820*/  LEA R68, P3, R135, R3, 0x2 ;  /* 0x0000000387447211 */ /* 0x000fe200078610ff */
[----:B------:R-:W-:Y:S01]  /*8830*/  @P1 STG.E desc[UR14][R66.64], R12 ;  /* 0x0000000c42001986 */ /* 0x000fe2000c10190e */
[CC--:B------:R-:W-:Y:S01]  /*8840*/  ISETP.LT.AND P1, PT, R133.reuse, R157.reuse, !P0 ;  /* 0x0000009d8500720c */ /* 0x0c0fe20004721270 */
[----:B------:R-:W-:Y:S01]  /*8850*/  IMAD R133, R133, R0, RZ ;  /* 0x0000000085857224 */ /* 0x000fe200078e02ff */
[----:B------:R-:W-:Y:S01]  /*8860*/  LEA.HI.X.SX32 R69, R135, R64, 0x2, P3 ;  /* 0x0000004087457211 */ /* 0x000fe200018f16ff */
[----:B------:R5:W-:Y:S01]  /*8870*/  @P2 STG.E desc[UR14][R8.64], R13 ;  /* 0x0000000d08002986 */ /* 0x000be2000c10190e */
[CC--:B------:R-:W-:Y:S01]  /*8880*/  ISETP.LT.AND P2, PT, R131.reuse, R157.reuse, !P0 ;  /* 0x0000009d8300720c */ /* 0x0c0fe20004741270 */
[-C--:B------:R-:W-:Y:S01]  /*8890*/  IMAD R131, R131, R0.reuse, RZ ;  /* 0x0000000083837224 */ /* 0x080fe200078e02ff */
[C---:B------:R-:W-:Y:S01]  /*88a0*/  ISETP.LT.AND P3, PT, R129.reuse, R157, !P0 ;  /* 0x0000009d8100720c */ /* 0x040fe20004761270 */
[----:B------:R-:W-:Y:S01]  /*88b0*/  IMAD R129, R129, R0, RZ ;  /* 0x0000000081817224 */ /* 0x000fe200078e02ff */
[-C--:B-1----:R-:W-:Y:S01]  /*88c0*/  LEA R4, P4, R133, R3.reuse, 0x2 ;  /* 0x0000000385047211 */ /* 0x082fe200078810ff */
[----:B------:R-:W-:Y:S01]  /*88d0*/  @P5 STG.E desc[UR14][R68.64], R14 ;  /* 0x0000000e44005986 */ /* 0x000fe2000c10190e */
[----:B--2---:R-:W-:-:S02]  /*88e0*/  LEA R6, P6, R131, R3, 0x2 ;  /* 0x0000000383067211 */ /* 0x004fc400078c10ff */
[----:B------:R-:W-:Y:S02]  /*88f0*/  LEA.HI.X.SX32 R5, R133, R64, 0x2, P4 ;  /* 0x0000004085057211 */ /* 0x000fe400020f16ff */
[C---:B------:R-:W-:Y:S01]  /*8900*/  ISETP.LT.AND P4, PT, R127.reuse, R157, !P0 ;  /* 0x0000009d7f00720c */ /* 0x040fe20004781270 */
[----:B------:R-:W-:Y:S01]  /*8910*/  IMAD R127, R127, R0, RZ ;  /* 0x000000007f7f7224 */ /* 0x000fe200078e02ff */
[----:B-----5:R-:W-:Y:S01]  /*8920*/  LEA R8, P5, R129, R3, 0x2 ;  /* 0x0000000381087211 */ /* 0x020fe200078a10ff */
[----:B------:R1:W-:Y:S01]  /*8930*/  @P1 STG.E desc[UR14][R4.64], R15 ;  /* 0x0000000f04001986 */ /* 0x0003e2000c10190e */
[-C--:B------:R-:W-:Y:S02]  /*8940*/  LEA.HI.X.SX32 R7, R131, R64.reuse, 0x2, P6 ;  /* 0x0000004083077211 */ /* 0x080fe400030f16ff */
[----:B------:R-:W-:Y:S02]  /*8950*/  LEA.HI.X.SX32 R9, R129, R64, 0x2, P5 ;  /* 0x0000004081097211 */ /* 0x000fe400028f16ff */
[C---:B------:R-:W-:Y:S01]  /*8960*/  ISETP.LT.AND P5, PT, R125.reuse, R157, !P0 ;  /* 0x0000009d7d00720c */ /* 0x040fe200047a1270 */
[----:B------:R-:W-:Y:S01]  /*8970*/  IMAD R125, R125, R0, RZ ;  /* 0x000000007d7d7224 */ /* 0x000fe200078e02ff */
[C---:B------:R-:W-:Y:S01]  /*8980*/  LEA R10, P1, R127.reuse, R3, 0x2 ;  /* 0x000000037f0a7211 */ /* 0x040fe200078210ff */
[----:B------:R2:W-:Y:S03]  /*8990*/  @P2 STG.E desc[UR14][R6.64], R16 ;  /* 0x0000001006002986 */ /* 0x0005e6000c10190e */
[----:B------:R-:W-:Y:S01]  /*89a0*/  LEA.HI.X.SX32 R11, R127, R64, 0x2, P1 ;  /* 0x000000407f0b7211 */ /* 0x000fe200008f16ff */
[----:B------:R5:W-:Y:S01]  /*89b0*/  @P3 STG.E desc[UR14][R8.64], R17 ;  /* 0x0000001108003986 */ /* 0x000be2000c10190e */
[C---:B------:R-:W-:Y:S01]  /*89c0*/  ISETP.LT.AND P3, PT, R123.reuse, R157, !P0 ;  /* 0x0000009d7b00720c */ /* 0x040fe20004761270 */
[-C--:B------:R-:W-:Y:S01]  /*89d0*/  IMAD R123, R123, R0.reuse, RZ ;  /* 0x000000007b7b7224 */ /* 0x080fe200078e02ff */
[----:B------:R-:W-:Y:S01]  /*89e0*/  LEA R12, P2, R125, R3, 0x2 ;  /* 0x000000037d0c7211 */ /* 0x000fe200078410ff */
[----:B------:R3:W-:Y:S01]  /*89f0*/  @P4 STG.E desc[UR14][R10.64], R18 ;  /* 0x000000120a004986 */ /* 0x0007e2000c10190e */
[C---:B------:R-:W-:Y:S01]  /*8a00*/  ISETP.LT.AND P1, PT, R121.reuse, R157, !P0 ;  /* 0x0000009d7900720c */ /* 0x040fe20004721270 */
[----:B------:R-:W-:Y:S01]  /*8a10*/  IMAD R121, R121, R0, RZ ;  /* 0x0000000079797224 */ /* 0x000fe200078e02ff */
[----:B------:R-:W-:-:S02]  /*8a20*/  LEA.HI.X.SX32 R13, R125, R64, 0x2, P2 ;  /* 0x000000407d0d7211 */ /* 0x000fc400010f16ff */
[C---:B------:R-:W-:Y:S01]  /*8a30*/  ISETP.LT.AND P2, PT, R117.reuse, R157, !P0 ;  /* 0x0000009d7500720c */ /* 0x040fe20004741270 */
[----:B------:R-:W-:Y:S01]  /*8a40*/  IMAD R117, R117, R0, RZ ;  /* 0x0000000075757224 */ /* 0x000fe200078e02ff */
[-C--:B-1----:R-:W-:Y:S01]  /*8a50*/  LEA R4, P4, R123, R3.reuse, 0x2 ;  /* 0x000000037b047211 */ /* 0x082fe200078810ff */
[----:B------:R-:W-:Y:S01]  /*8a60*/  @P5 STG.E desc[UR14][R12.64], R19 ;  /* 0x000000130c005986 */ /* 0x000fe2000c10190e */
[-C--:B--2---:R-:W-:Y:S02]  /*8a70*/  LEA R6, P6, R121, R3.reuse, 0x2 ;  /* 0x0000000379067211 */ /* 0x084fe400078c10ff */
[-C--:B------:R-:W-:Y:S02]  /*8a80*/  LEA.HI.X.SX32 R5, R123, R64.reuse, 0x2, P4 ;  /* 0x000000407b057211 */ /* 0x080fe400020f16ff */
[----:B-----5:R-:W-:Y:S02]  /*8a90*/  LEA R8, P4, R117, R3, 0x2 ;  /* 0x0000000375087211 */ /* 0x020fe400078810ff */
[-C--:B------:R-:W-:Y:S01]  /*8aa0*/  LEA.HI.X.SX32 R7, R121, R64.reuse, 0x2, P6 ;  /* 0x0000004079077211 */ /* 0x080fe200030f16ff */
[----:B------:R1:W-:Y:S01]  /*8ab0*/  @P3 STG.E desc[UR14][R4.64], R20 ;  /* 0x0000001404003986 */ /* 0x0003e2000c10190e */
[----:B------:R-:W-:-:S02]  /*8ac0*/  LEA.HI.X.SX32 R9, R117, R64, 0x2, P4 ;  /* 0x0000004075097211 */ /* 0x000fc400020f16ff */
[CC--:B------:R-:W-:Y:S01]  /*8ad0*/  ISETP.LT.AND P4, PT, R115.reuse, R157.reuse, !P0 ;  /* 0x0000009d7300720c */ /* 0x0c0fe20004781270 */
[-C--:B------:R-:W-:Y:S01]  /*8ae0*/  IMAD R115, R115, R0.reuse, RZ ;  /* 0x0000000073737224 */ /* 0x080fe200078e02ff */
[----:B------:R2:W-:Y:S01]  /*8af0*/  @P1 STG.E desc[UR14][R6.64], R21 ;  /* 0x0000001506001986 */ /* 0x0005e2000c10190e */
[CC--:B------:R-:W-:Y:S01]  /*8b00*/  ISETP.LT.AND P3, PT, R111.reuse, R157.reuse, !P0 ;  /* 0x0000009d6f00720c */ /* 0x0c0fe20004761270 */
[-C--:B------:R-:W-:Y:S01]  /*8b10*/  IMAD R111, R111, R0.reuse, RZ ;  /* 0x000000006f6f7224 */ /* 0x080fe200078e02ff */
[----:B------:R-:W-:Y:S01]  /*8b20*/  ISETP.LT.AND P1, PT, R113, R157, !P0 ;  /* 0x0000009d7100720c */ /* 0x000fe20004721270 */
[----:B------:R5:W-:Y:S01]  /*8b30*/  @P2 STG.E desc[UR14][R8.64], R22 ;  /* 0x0000001608002986 */ /* 0x000be2000c10190e */
[-C--:B---3--:R-:W-:Y:S01]  /*8b40*/  LEA R10, P2, R115, R3.reuse, 0x2 ;  /* 0x00000003730a7211 */ /* 0x088fe200078410ff */
[----:B------:R-:W-:Y:S01]  /*8b50*/  IMAD R113, R113, R0, RZ ;  /* 0x0000000071717224 */ /* 0x000fe200078e02ff */
[----:B-1----:R-:W-:Y:S02]  /*8b60*/  LEA R4, P6, R111, R3, 0x2 ;  /* 0x000000036f047211 */ /* 0x002fe400078c10ff */
[----:B------:R-:W-:-:S02]  /*8b70*/  LEA.HI.X.SX32 R11, R115, R64, 0x2, P2 ;  /* 0x00000040730b7211 */ /* 0x000fc400010f16ff */
[C---:B------:R-:W-:Y:S01]  /*8b80*/  ISETP.LT.AND P2, PT, R109.reuse, R157, !P0 ;  /* 0x0000009d6d00720c */ /* 0x040fe20004741270 */
[----:B------:R-:W-:Y:S01]  /*8b90*/  IMAD R109, R109, R0, RZ ;  /* 0x000000006d6d7224 */ /* 0x000fe200078e02ff */
[-C--:B------:R-:W-:Y:S01]  /*8ba0*/  LEA.HI.X.SX32 R5, R111, R64.reuse, 0x2, P6 ;  /* 0x000000406f057211 */ /* 0x080fe200030f16ff */
[----:B------:R-:W-:Y:S01]  /*8bb0*/  @P4 STG.E desc[UR14][R10.64], R23 ;  /* 0x000000170a004986 */ /* 0x000fe2000c10190e */
[-C--:B--2---:R-:W-:Y:S02]  /*8bc0*/  LEA R6, P4, R113, R3.reuse, 0x2 ;  /* 0x0000000371067211 */ /* 0x084fe400078810ff */
[----:B-----5:R-:W-:Y:S01]  /*8bd0*/  LEA R8, P5, R109, R3, 0x2 ;  /* 0x000000036d087211 */ /* 0x020fe200078a10ff */
[----:B------:R1:W-:Y:S01]  /*8be0*/  @P3 STG.E desc[UR14][R4.64], R24 ;  /* 0x0000001804003986 */ /* 0x0003e2000c10190e */
[-C--:B------:R-:W-:Y:S02]  /*8bf0*/  LEA.HI.X.SX32 R7, R113, R64.reuse, 0x2, P4 ;  /* 0x0000004071077211 */ /* 0x080fe400020f16ff */
[----:B------:R-:W-:-:S02]  /*8c00*/  LEA.HI.X.SX32 R9, R109, R64, 0x2, P5 ;  /* 0x000000406d097211 */ /* 0x000fc400028f16ff */
[CC--:B------:R-:W-:Y:S01]  /*8c10*/  ISETP.LT.AND P6, PT, R107.reuse, R157.reuse, !P0 ;  /* 0x0000009d6b00720c */ /* 0x0c0fe200047c1270 */
[-C--:B------:R-:W-:Y:S01]  /*8c20*/  IMAD R107, R107, R0.reuse, RZ ;  /* 0x000000006b6b7224 */ /* 0x080fe200078e02ff */
[----:B------:R2:W-:Y:S01]  /*8c30*/  @P1 STG.E desc[UR14][R6.64], R25 ;  /* 0x0000001906001986 */ /* 0x0005e2000c10190e */
[CC--:B------:R-:W-:Y:S01]  /*8c40*/  ISETP.LT.AND P1, PT, R103.reuse, R157.reuse, !P0 ;  /* 0x0000009d6700720c */ /* 0x0c0fe20004721270 */
[-C--:B------:R-:W-:Y:S01]  /*8c50*/  IMAD R103, R103, R0.reuse, RZ ;  /* 0x0000000067677224 */ /* 0x080fe200078e02ff */
[-C--:B------:R-:W-:Y:S01]  /*8c60*/  ISETP.LT.AND P4, PT, R101, R157.reuse, !P0 ;  /* 0x0000009d6500720c */ /* 0x080fe20004781270 */
[----:B------:R3:W-:Y:S01]  /*8c70*/  @P2 STG.E desc[UR14][R8.64], R26 ;  /* 0x0000001a08002986 */ /* 0x0007e2000c10190e */
[C---:B------:R-:W-:Y:S01]  /*8c80*/  ISETP.LT.AND P2, PT, R105.reuse, R157, !P0 ;  /* 0x0000009d6900720c */ /* 0x040fe20004741270 */
[-C--:B------:R-:W-:Y:S01]  /*8c90*/  IMAD R105, R105, R0.reuse, RZ ;  /* 0x0000000069697224 */ /* 0x080fe200078e02ff */
[-C--:B------:R-:W-:Y:S01]  /*8ca0*/  LEA R12, P3, R107, R3.reuse, 0x2 ;  /* 0x000000036b0c7211 */ /* 0x080fe200078610ff */
[----:B------:R-:W-:Y:S01]  /*8cb0*/  IMAD R101, R101, R0, RZ ;  /* 0x0000000065657224 */ /* 0x000fe200078e02ff */
[----:B-1----:R-:W-:-:S02]  /*8cc0*/  LEA R4, P5, R103, R3, 0x2 ;  /* 0x0000000367047211 */ /* 0x002fc400078a10ff */
[-C--:B------:R-:W-:Y:S02]  /*8cd0*/  LEA.HI.X.SX32 R13, R107, R64.reuse, 0x2, P3 ;  /* 0x000000406b0d7211 */ /* 0x080fe400018f16ff */
[----:B------:R-:W-:Y:S02]  /*8ce0*/  LEA R10, P3, R105, R3, 0x2 ;  /* 0x00000003690a7211 */ /* 0x000fe400078610ff */
[-C--:B------:R-:W-:Y:S01]  /*8cf0*/  LEA.HI.X.SX32 R5, R103, R64.reuse, 0x2, P5 ;  /* 0x0000004067057211 */ /* 0x080fe200028f16ff */
[----:B------:R-:W-:Y:S01]  /*8d00*/  @P6 STG.E desc[UR14][R12.64], R27 ;  /* 0x0000001b0c006986 */ /* 0x000fe2000c10190e */
[----:B------:R-:W-:Y:S02]  /*8d10*/  LEA.HI.X.SX32 R11, R105, R64, 0x2, P3 ;  /* 0x00000040690b7211 */ /* 0x000fe400018f16ff */
[C---:B------:R-:W-:Y:S01]  /*8d20*/  ISETP.LT.AND P3, PT, R99.reuse, R157, !P0 ;  /* 0x0000009d6300720c */ /* 0x040fe20004761270 */
[----:B------:R-:W-:Y:S01]  /*8d30*/  IMAD R99, R99, R0, RZ ;  /* 0x0000000063637224 */ /* 0x000fe200078e02ff */
[----:B--2---:R-:W-:Y:S01]  /*8d40*/  LEA R6, P6, R101, R3, 0x2 ;  /* 0x0000000365067211 */ /* 0x004fe200078c10ff */
[----:B------:R1:W-:Y:S01]  /*8d50*/  @P2 STG.E desc[UR14][R10.64], R28 ;  /* 0x0000001c0a002986 */ /* 0x0003e2000c10190e */
[----:B------:R-:W-:-:S02]  /*8d60*/  ISETP.LT.AND P2, PT, R146, R157, !P0 ;  /* 0x0000009d9200720c */ /* 0x000fc40004741270 */
[----:B---3--:R-:W-:Y:S01]  /*8d70*/  LEA R8, P5, R99, R3, 0x2 ;  /* 0x0000000363087211 */ /* 0x008fe200078a10ff */
[----:B------:R2:W-:Y:S01]  /*8d80*/  @P1 STG.E desc[UR14][R4.64], R29 ;  /* 0x0000001d04001986 */ /* 0x0005e2000c10190e */
[----:B------:R-:W-:Y:S02]  /*8d90*/  LEA.HI.X.SX32 R7, R101, R64, 0x2, P6 ;  /* 0x0000004065077211 */ /* 0x000fe400030f16ff */
[CC--:B------:R-:W-:Y:S01]  /*8da0*/  ISETP.LT.AND P1, PT, R95.reuse, R157.reuse, !P0 ;  /* 0x0000009d5f00720c */ /* 0x0c0fe20004721270 */
[----:B------:R-:W-:Y:S01]  /*8db0*/  IMAD R95, R95, R0, RZ ;  /* 0x000000005f5f7224 */ /* 0x000fe200078e02ff */
[----:B------:R-:W-:Y:S01]  /*8dc0*/  LEA.HI.X.SX32 R9, R99, R64, 0x2, P5 ;  /* 0x0000004063097211 */ /* 0x000fe200028f16ff */
[----:B------:R-:W-:Y:S01]  /*8dd0*/  @P4 STG.E desc[UR14][R6.64], R30 ;  /* 0x0000001e06004986 */ /* 0x000fe2000c10190e */
[C---:B------:R-:W-:Y:S01]  /*8de0*/  ISETP.LT.AND P5, PT, R97.reuse, R157, !P0 ;  /* 0x0000009d6100720c */ /* 0x040fe200047a1270 */
[-C--:B------:R-:W-:Y:S01]  /*8df0*/  IMAD R97, R97, R0.reuse, RZ ;  /* 0x0000000061617224 */ /* 0x080fe200078e02ff */
[----:B-1----:R-:W-:Y:S01]  /*8e00*/  LEA R10, P4, R95, R3, 0x2 ;  /* 0x000000035f0a7211 */ /* 0x002fe200078810ff */
[----:B------:R1:W-:Y:S01]  /*8e10*/  @P3 STG.E desc[UR14][R8.64], R31 ;  /* 0x0000001f08003986 */ /* 0x0003e2000c10190e */
[C---:B------:R-:W-:Y:S01]  /*8e20*/  ISETP.LT.AND P3, PT, R91.reuse, R157, !P0 ;  /* 0x0000009d5b00720c */ /* 0x040fe20004761270 */
[----:B------:R-:W-:Y:S01]  /*8e30*/  IMAD R91, R91, R0, RZ ;  /* 0x000000005b5b7224 */ /* 0x000fe200078e02ff */
[----:B------:R-:W-:-:S02]  /*8e40*/  LEA.HI.X.SX32 R11, R95, R64, 0x2, P4 ;  /* 0x000000405f0b7211 */ /* 0x000fc400020f16ff */
[----:B------:R-:W-:Y:S02]  /*8e50*/  LEA R12, P6, R97, R3, 0x2 ;  /* 0x00000003610c7211 */ /* 0x000fe400078c10ff */
[----:B------:R-:W-:Y:S01]  /*8e60*/  ISETP.LT.AND P4, PT, R93, R157, !P0 ;  /* 0x0000009d5d00720c */ /* 0x000fe20004781270 */
[----:B------:R3:W-:Y:S01]  /*8e70*/  @P1 STG.E desc[UR14][R10.64], R32 ;  /* 0x000000200a001986 */ /* 0x0007e2000c10190e */
[----:B------:R-:W-:Y:S01]  /*8e80*/  LEA.HI.X.SX32 R13, R97, R64, 0x2, P6 ;  /* 0x00000040610d7211 */ /* 0x000fe200030f16ff */
[-C--:B------:R-:W-:Y:S01]  /*8e90*/  IMAD R93, R93, R0.reuse, RZ ;  /* 0x000000005d5d7224 */ /* 0x080fe200078e02ff */
[----:B--2---:R-:W-:Y:S01]  /*8ea0*/  LEA R4, P1, R91, R3, 0x2 ;  /* 0x000000035b047211 */ /* 0x004fe200078210ff */
[----:B-1----:R-:W-:Y:S02]  /*8eb0*/  IMAD R9, R89, R0, RZ ;  /* 0x0000000059097224 */ /* 0x002fe400078e02ff */
[----:B------:R1:W-:Y:S01]  /*8ec0*/  @P5 STG.E desc[UR14][R12.64], R33 ;  /* 0x000000210c005986 */ /* 0x0003e2000c10190e */
[----:B------:R-:W-:Y:S01]  /*8ed0*/  LEA.HI.X.SX32 R5, R91, R64, 0x2, P1 ;  /* 0x000000405b057211 */ /* 0x000fe200008f16ff */
[----:B------:R-:W-:Y:S01]  /*8ee0*/  IMAD R15, R0, 0x2, R9 ;  /* 0x00000002000f7824 */ /* 0x000fe200078e0209 */
[----:B------:R-:W-:-:S02]  /*8ef0*/  ISETP.LT.AND P5, PT, R89, R157, !P0 ;  /* 0x0000009d5900720c */ /* 0x000fc400047a1270 */
[-C--:B------:R-:W-:Y:S01]  /*8f00*/  LEA R6, P6, R93, R3.reuse, 0x2 ;  /* 0x000000035d067211 */ /* 0x080fe200078c10ff */
[----:B------:R2:W-:Y:S01]  /*8f10*/  @P3 STG.E desc[UR14][R4.64], R34 ;  /* 0x0000002204003986 */ /* 0x0005e2000c10190e */
[-C--:B------:R-:W-:Y:S02]  /*8f20*/  LEA R8, P3, R9, R3.reuse, 0x2 ;  /* 0x0000000309087211 */ /* 0x080fe400078610ff */
[-C--:B------:R-:W-:Y:S02]  /*8f30*/  LEA.HI.X.SX32 R7, R93, R64.reuse, 0x2, P6 ;  /* 0x000000405d077211 */ /* 0x080fe400030f16ff */
[----:B---3--:R-:W-:Y:S01]  /*8f40*/  LEA R10, P6, R15, R3, 0x2 ;  /* 0x000000030f0a7211 */ /* 0x008fe200078c10ff */
[----:B-1----:R-:W-:Y:S01]  /*8f50*/  IMAD R13, R0, 0x2, R15 ;  /* 0x00000002000d7824 */ /* 0x002fe200078e020f */
[----:B------:R-:W-:Y:S01]  /*8f60*/  LEA.HI.X.SX32 R9, R9, R64, 0x2, P3 ;  /* 0x0000004009097211 */ /* 0x000fe200018f16ff */
[----:B------:R1:W-:Y:S01]  /*8f70*/  @P4 STG.E desc[UR14][R6.64], R35 ;  /* 0x0000002306004986 */ /* 0x0003e2000c10190e */
[----:B------:R-:W-:-:S02]  /*8f80*/  ISETP.LT.AND P1, PT, R144, R157, !P0 ;  /* 0x0000009d9000720c */ /* 0x000fc40004721270 */
[-C--:B------:R-:W-:Y:S01]  /*8f90*/  LEA.HI.X.SX32 R11, R15, R64.reuse, 0x2, P6 ;  /* 0x000000400f0b7211 */ /* 0x080fe200030f16ff */
[----:B------:R3:W-:Y:S01]  /*8fa0*/  @P5 STG.E desc[UR14][R8.64], R36 ;  /* 0x0000002408005986 */ /* 0x0007e2000c10190e */
[----:B------:R-:W-:Y:S01]  /*8fb0*/  IMAD R15, R0, 0x2, R13 ;  /* 0x00000002000f7824 */ /* 0x000fe200078e020d */
[C---:B--2---:R-:W-:Y:S02]  /*8fc0*/  LEA R4, P5, R13.reuse, R3, 0x2 ;  /* 0x000000030d047211 */ /* 0x044fe400078a10ff */
[----:B------:R-:W-:Y:S01]  /*8fd0*/  ISETP.LT.AND P4, PT, R142, R157, !P0 ;  /* 0x0000009d8e00720c */ /* 0x000fe20004781270 */
[----:B------:R2:W-:Y:S01]  /*8fe0*/  @P2 STG.E desc[UR14][R10.64], R37 ;  /* 0x000000250a002986 */ /* 0x0005e2000c10190e */
[-C--:B------:R-:W-:Y:S01]  /*8ff0*/  LEA.HI.X.SX32 R5, R13, R64.reuse, 0x2, P5 ;  /* 0x000000400d057211 */ /* 0x080fe200028f16ff */
[----:B------:R-:W-:Y:S01]  /*9000*/  IMAD R13, R0, 0x2, R15 ;  /* 0x00000002000d7824 */ /* 0x000fe200078e020f */
[C---:B-1----:R-:W-:Y:S02]  /*9010*/  LEA R6, P6, R15.reuse, R3, 0x2 ;  /* 0x000000030f067211 */ /* 0x042fe400078c10ff */
[----:B------:R-:W-:Y:S01]  /*9020*/  ISETP.LT.AND P3, PT, R140, R157, !P0 ;  /* 0x0000009d8c00720c */ /* 0x000fe20004761270 */
[----:B------:R1:W-:Y:S01]  /*9030*/  @P1 STG.E desc[UR14][R4.64], R38 ;  /* 0x0000002604001986 */ /* 0x0003e2000c10190e */
[----:B------:R-:W-:Y:S01]  /*9040*/  LEA.HI.X.SX32 R7, R15, R64, 0x2, P6 ;  /* 0x000000400f077211 */ /* 0x000fe200030f16ff */
[----:B------:R-:W-:Y:S01]  /*9050*/  IMAD R15, R0, 0x2, R13 ;  /* 0x00000002000f7824 */ /* 0x000fe200078e020d */
[----:B---3--:R-:W-:-:S02]  /*9060*/  LEA R8, P1, R13, R3, 0x2 ;  /* 0x000000030d087211 */ /* 0x008fc400078210ff */
[----:B------:R-:W-:Y:S01]  /*9070*/  ISETP.LT.AND P5, PT, R138, R157, !P0 ;  /* 0x0000009d8a00720c */ /* 0x000fe200047a1270 */
[----:B------:R3:W-:Y:S01]  /*9080*/  @P4 STG.E desc[UR14][R6.64], R39 ;  /* 0x0000002706004986 */ /* 0x0007e2000c10190e */
[----:B--2---:R-:W-:Y:S02]  /*9090*/  LEA R10, P6, R15, R3, 0x2 ;  /* 0x000000030f0a7211 */ /* 0x004fe400078c10ff */
[-C--:B------:R-:W-:Y:S01]  /*90a0*/  LEA.HI.X.SX32 R9, R13, R64.reuse, 0x2, P1 ;  /* 0x000000400d097211 */ /* 0x080fe200008f16ff */
[----:B------:R-:W-:Y:S01]  /*90b0*/  IMAD R13, R0, 0x2, R15 ;  /* 0x00000002000d7824 */ /* 0x000fe200078e020f */
[----:B------:R-:W-:Y:S02]  /*90c0*/  ISETP.LT.AND P2, PT, R136, R157, !P0 ;  /* 0x0000009d8800720c */ /* 0x000fe40004741270 */
[----:B------:R-:W-:Y:S01]  /*90d0*/  LEA.HI.X.SX32 R11, R15, R64, 0x2, P6 ;  /* 0x000000400f0b7211 */ /* 0x000fe200030f16ff */
[----:B------:R2:W-:Y:S01]  /*90e0*/  @P3 STG.E desc[UR14][R8.64], R40 ;  /* 0x0000002808003986 */ /* 0x0005e2000c10190e */
[----:B------:R-:W-:Y:S01]  /*90f0*/  IMAD R15, R0, 0x2, R13 ;  /* 0x00000002000f7824 */ /* 0x000fe200078e020d */
[----:B-1----:R-:W-:-:S02]  /*9100*/  LEA R4, P3, R13, R3, 0x2 ;  /* 0x000000030d047211 */ /* 0x002fc400078610ff */
[----:B------:R-:W-:Y:S01]  /*9110*/  ISETP.LT.AND P4, PT, R134, R157, !P0 ;  /* 0x0000009d8600720c */ /* 0x000fe20004781270 */
[----:B------:R1:W-:Y:S01]  /*9120*/  @P5 STG.E desc[UR14][R10.64], R41 ;  /* 0x000000290a005986 */ /* 0x0003e2000c10190e */
[----:B---3--:R-:W-:Y:S02]  /*9130*/  LEA R6, P6, R15, R3, 0x2 ;  /* 0x000000030f067211 */ /* 0x008fe400078c10ff */
[-C--:B------:R-:W-:Y:S01]  /*9140*/  LEA.HI.X.SX32 R5, R13, R64.reuse, 0x2, P3 ;  /* 0x000000400d057211 */ /* 0x080fe200018f16ff */
[----:B------:R-:W-:Y:S01]  /*9150*/  IMAD R13, R0, 0x2, R15 ;  /* 0x00000002000d7824 */ /* 0x000fe200078e020f */
[----:B------:R-:W-:Y:S02]  /*9160*/  ISETP.LT.AND P1, PT, R132, R157, !P0 ;  /* 0x0000009d8400720c */ /* 0x000fe40004721270 */
[----:B------:R-:W-:Y:S01]  /*9170*/  LEA.HI.X.SX32 R7, R15, R64, 0x2, P6 ;  /* 0x000000400f077211 */ /* 0x000fe200030f16ff */
[----:B------:R3:W-:Y:S01]  /*9180*/  @P2 STG.E desc[UR14][R4.64], R42 ;  /* 0x0000002a04002986 */ /* 0x0007e2000c10190e */
[----:B------:R-:W-:Y:S01]  /*9190*/  IMAD R15, R0, 0x2, R13 ;  /* 0x00000002000f7824 */ /* 0x000fe200078e020d */
[----:B--2---:R-:W-:-:S02]  /*91a0*/  LEA R8, P2, R13, R3, 0x2 ;  /* 0x000000030d087211 */ /* 0x004fc400078410ff */
[----:B------:R-:W-:Y:S01]  /*91b0*/  ISETP.LT.AND P5, PT, R130, R157, !P0 ;  /* 0x0000009d8200720c */ /* 0x000fe200047a1270 */
[----:B------:R2:W-:Y:S01]  /*91c0*/  @P4 STG.E desc[UR14][R6.64], R43 ;  /* 0x0000002b06004986 */ /* 0x0005e2000c10190e */
[----:B-1----:R-:W-:Y:S02]  /*91d0*/  LEA R10, P6, R15, R3, 0x2 ;  /* 0x000000030f0a7211 */ /* 0x002fe400078c10ff */
[-C--:B------:R-:W-:Y:S01]  /*91e0*/  LEA.HI.X.SX32 R9, R13, R64.reuse, 0x2, P2 ;  /* 0x000000400d097211 */ /* 0x080fe200010f16ff */
[----:B------:R-:W-:Y:S01]  /*91f0*/  IMAD R13, R0, 0x2, R15 ;  /* 0x00000002000d7824 */ /* 0x000fe200078e020f */
[----:B------:R-:W-:Y:S02]  /*9200*/  ISETP.LT.AND P3, PT, R128, R157, !P0 ;  /* 0x0000009d8000720c */ /* 0x000fe40004761270 */
[----:B------:R-:W-:Y:S01]  /*9210*/  LEA.HI.X.SX32 R11, R15, R64, 0x2, P6 ;  /* 0x000000400f0b7211 */ /* 0x000fe200030f16ff */
[----:B------:R1:W-:Y:S01]  /*9220*/  @P1 STG.E desc[UR14][R8.64], R44 ;  /* 0x0000002c08001986 */ /* 0x0003e2000c10190e */
        /* <DEDUP_REMOVED lines=67> */
[-C--:B------:R-:W-:Y:S02]  /*9660*/  LEA.HI.X.SX32 R7, R15, R64.reuse, 0x2, P6 ;  /* 0x000000400f077211 */ /* 0x080fe400030f16ff */
[-C--:B------:R-:W-:Y:S01]  /*9670*/  ISETP.LT.AND P2, PT, R100, R157.reuse, !P0 ;  /* 0x0000009d6400720c */ /* 0x080fe20004741270 */
[----:B------:R-:W-:Y:S01]  /*9680*/  IMAD R15, R0, 0x2, R13 ;  /* 0x00000002000f7824 */ /* 0x000fe200078e020d */
[----:B------:R-:W-:Y:S01]  /*9690*/  ISETP.LT.AND P1, PT, R98, R157, !P0 ;  /* 0x0000009d6200720c */ /* 0x000fe20004721270 */
[----:B------:R2:W-:Y:S01]  /*96a0*/  @P3 STG.E desc[UR14][R4.64], R58 ;  /* 0x0000003a04003986 */ /* 0x0005e2000c10190e */
[-C--:B-1----:R-:W-:Y:S01]  /*96b0*/  LEA R8, P3, R13, R3.reuse, 0x2 ;  /* 0x000000030d087211 */ /* 0x082fe200078610ff */
[C---:B------:R-:W-:Y:S01]  /*96c0*/  IMAD R17, R0.reuse, 0x2, R15 ;  /* 0x0000000200117824 */ /* 0x040fe200078e020f */
[----:B---3--:R-:W-:Y:S01]  /*96d0*/  LEA R10, P6, R15, R3, 0x2 ;  /* 0x000000030f0a7211 */ /* 0x008fe200078c10ff */
[----:B------:R1:W-:Y:S01]  /*96e0*/  @P4 STG.E desc[UR14][R6.64], R59 ;  /* 0x0000003b06004986 */ /* 0x0003e2000c10190e */
[-C--:B------:R-:W-:Y:S01]  /*96f0*/  LEA.HI.X.SX32 R9, R13, R64.reuse, 0x2, P3 ;  /* 0x000000400d097211 */ /* 0x080fe200018f16ff */
[----:B------:R-:W-:Y:S01]  /*9700*/  IMAD R13, R0, 0x2, R17 ;  /* 0x00000002000d7824 */ /* 0x000fe200078e0211 */
[----:B------:R-:W-:-:S02]  /*9710*/  LEA.HI.X.SX32 R11, R15, R64, 0x2, P6 ;  /* 0x000000400f0b7211 */ /* 0x000fc400030f16ff */
[----:B------:R-:W-:Y:S01]  /*9720*/  ISETP.LT.AND P5, PT, R96, R157, !P0 ;  /* 0x0000009d6000720c */ /* 0x000fe200047a1270 */
[C---:B------:R-:W-:Y:S01]  /*9730*/  IMAD R15, R0.reuse, 0x2, R13 ;  /* 0x00000002000f7824 */ /* 0x040fe200078e020d */
[----:B------:R3:W-:Y:S01]  /*9740*/  @P2 STG.E desc[UR14][R8.64], R60 ;  /* 0x0000003c08002986 */ /* 0x0007e2000c10190e */
[-C--:B--2---:R-:W-:Y:S02]  /*9750*/  LEA R4, P6, R17, R3.reuse, 0x2 ;  /* 0x0000000311047211 */ /* 0x084fe400078c10ff */
[----:B------:R-:W-:Y:S01]  /*9760*/  IMAD R19, R0, 0x2, R15 ;  /* 0x0000000200137824 */ /* 0x000fe200078e020f */
[----:B------:R2:W-:Y:S01]  /*9770*/  @P1 STG.E desc[UR14][R10.64], R61 ;  /* 0x0000003d0a001986 */ /* 0x0005e2000c10190e */
[C---:B-1----:R-:W-:Y:S02]  /*9780*/  LEA R6, P1, R13.reuse, R3, 0x2 ;  /* 0x000000030d067211 */ /* 0x042fe400078210ff */
[----:B------:R-:W-:Y:S02]  /*9790*/  ISETP.LT.AND P4, PT, R90, R157, !P0 ;  /* 0x0000009d5a00720c */ /* 0x000fe40004781270 */
[----:B------:R-:W-:-:S02]  /*97a0*/  LEA.HI.X.SX32 R7, R13, R64, 0x2, P1 ;  /* 0x000000400d077211 */ /* 0x000fc400008f16ff */
[----:B------:R-:W-:Y:S02]  /*97b0*/  ISETP.LT.AND P3, PT, R2, R157, !P0 ;  /* 0x0000009d0200720c */ /* 0x000fe40004761270 */
[----:B---3--:R-:W-:Y:S02]  /*97c0*/  LEA R8, P1, R19, R3, 0x2 ;  /* 0x0000000313087211 */ /* 0x008fe400078210ff */
[-C--:B------:R-:W-:Y:S01]  /*97d0*/  LEA.HI.X.SX32 R5, R17, R64.reuse, 0x2, P6 ;  /* 0x0000004011057211 */ /* 0x080fe200030f16ff */
[----:B------:R-:W-:Y:S01]  /*97e0*/  IMAD R17, R0, 0x2, R19 ;  /* 0x0000000200117824 */ /* 0x000fe200078e0213 */
[----:B------:R-:W-:Y:S02]  /*97f0*/  ISETP.LT.AND P2, PT, R94, R157, !P0 ;  /* 0x0000009d5e00720c */ /* 0x000fe40004741270 */
[----:B------:R-:W-:Y:S01]  /*9800*/  LEA R12, P6, R15, R3, 0x2 ;  /* 0x000000030f0c7211 */ /* 0x000fe200078c10ff */
[----:B------:R-:W-:Y:S01]  /*9810*/  IMAD R0, R0, 0x2, R17 ;  /* 0x0000000200007824 */ /* 0x000fe200078e0211 */
[----:B------:R-:W-:Y:S01]  /*9820*/  LEA.HI.X.SX32 R9, R19, R64, 0x2, P1 ;  /* 0x0000004013097211 */ /* 0x000fe200008f16ff */
[----:B------:R2:W-:Y:S01]  /*9830*/  @P5 STG.E desc[UR14][R4.64], R62 ;  /* 0x0000003e04005986 */ /* 0x0005e2000c10190e */
[----:B------:R-:W-:-:S02]  /*9840*/  ISETP.LT.AND P1, PT, R88, R157, !P0 ;  /* 0x0000009d5800720c */ /* 0x000fc40004721270 */
[----:B------:R-:W-:Y:S01]  /*9850*/  ISETP.LT.AND P0, PT, R92, R157, !P0 ;  /* 0x0000009d5c00720c */ /* 0x000fe20004701270 */
[----:B------:R2:W-:Y:S01]  /*9860*/  @P4 STG.E desc[UR14][R6.64], R63 ;  /* 0x0000003f06004986 */ /* 0x0005e2000c10190e */
[----:B------:R-:W-:Y:S02]  /*9870*/  LEA.HI.X.SX32 R13, R15, R64, 0x2, P6 ;  /* 0x000000400f0d7211 */ /* 0x000fe400030f16ff */
[----:B------:R-:W-:-:S03]  /*9880*/  LEA R14, P6, R17, R3, 0x2 ;  /* 0x00000003110e7211 */ /* 0x000fc600078c10ff */
[----:B----4-:R2:W-:Y:S01]  /*9890*/  @P3 STG.E desc[UR14][R12.64], R204 ;  /* 0x000000cc0c003986 */ /* 0x0105e2000c10190e */
[-C--:B------:R-:W-:Y:S02]  /*98a0*/  LEA.HI.X.SX32 R15, R17, R64.reuse, 0x2, P6 ;  /* 0x00000040110f7211 */ /* 0x080fe400030f16ff */
[C---:B------:R-:W-:Y:S01]  /*98b0*/  LEA R2, P6, R0.reuse, R3, 0x2 ;  /* 0x0000000300027211 */ /* 0x040fe200078c10ff */
[----:B------:R2:W-:Y:S03]  /*98c0*/  @P2 STG.E desc[UR14][R8.64], R205 ;  /* 0x000000cd08002986 */ /* 0x0005e6000c10190e */
[----:B------:R-:W-:Y:S01]  /*98d0*/  LEA.HI.X.SX32 R3, R0, R64, 0x2, P6 ;  /* 0x0000004000037211 */ /* 0x000fe200030f16ff */
[----:B------:R2:W-:Y:S01]  /*98e0*/  @P1 STG.E desc[UR14][R14.64], R206 ;  /* 0x000000ce0e001986 */ /* 0x0005e2000c10190e */
[----:B------:R-:W-:Y:S07]  /*98f0*/  @!P0 EXIT ;  /* 0x000000000000894d */ /* 0x000fee0003800000 */
[----:B------:R-:W-:Y:S01]  /*9900*/  STG.E desc[UR14][R2.64], R207 ;  /* 0x000000cf02007986 */ /* 0x000fe2000c10190e */
[----:B------:R-:W-:Y:S05]  /*9910*/  EXIT ;  /* 0x000000000000794d */ /* 0x000fea0003800000 */
.L_x_2:
[----:B------:R-:W-:-:S00]  /*9920*/  BRA `(.L_x_2) ;  /* 0xfffffffc00fc7947 */ /* 0x000fc0000383ffff */
[----:B------:R-:W-:-:S00]  /*9930*/  NOP ;  /* 0x0000000000007918 */ /* 0x000fc00000000000 */
        /* <DEDUP_REMOVED lines=12> */
.L_x_3:


//--------------------- .nv.shared.matmul_kernel  --------------------------
	.section	.nv.shared.matmul_kernel,"aw",@nobits
	.sectionflags	@""
	.align	16
	.zero		1024


//--------------------- .nv.shared.reserved.0     --------------------------
	.section	.nv.shared.reserved.0,"aw",@nobits
	.weak		__nv_reservedSMEM_offset_0_alias
	.size		__nv_reservedSMEM_offset_0_alias, 0, 0
	.other		__nv_reservedSMEM_offset_0_alias,@"STO_CUDA_RESERVED_SHARED STV_DEFAULT"
__nv_reservedSMEM_offset_0_alias:
	.zero		0


//--------------------- .nv.constant0.matmul_kernel --------------------------
	.section	.nv.constant0.matmul_kernel,"a",@progbits
	.sectionflags	@""
	.align	4
.nv.constant0.matmul_kernel:
	.zero		608


//--------------------- SYMBOLS --------------------------

	.type		.nv.reservedSmem.offset0,@object
	.size		.nv.reservedSmem.offset0,0x4
